//
// Generated by NVIDIA NVVM Compiler
//
// Compiler Build ID: CL-36424714
// Cuda compilation tools, release 13.0, V13.0.88
// Based on NVVM 20.0.0
//

.version 9.0
.target sm_100
.address_size 64

	// .globl	nacl_kernel_gpu
.const .align 4 .b8 d_matrix[2304];
// _ZZ15nacl_kernel_gpuE4s_xj has been demoted

.visible .entry nacl_kernel_gpu(
	.param .u64 .ptr .align 1 nacl_kernel_gpu_param_0,
	.param .u32 nacl_kernel_gpu_param_1,
	.param .u32 nacl_kernel_gpu_param_2,
	.param .f32 nacl_kernel_gpu_param_3,
	.param .u64 .ptr .align 1 nacl_kernel_gpu_param_4
)
{
	.reg .pred 	%p<68>;
	.reg .b32 	%r<274>;
	.reg .b32 	%f<4247>;
	.reg .b64 	%rd<207>;
	// demoted variable
	.shared .align 4 .b8 _ZZ15nacl_kernel_gpuE4s_xj[1024];
	ld.param.u64 	%rd6, [nacl_kernel_gpu_param_0];
	ld.param.u32 	%r7, [nacl_kernel_gpu_param_1];
	ld.param.u32 	%r8, [nacl_kernel_gpu_param_2];
	ld.param.f32 	%f651, [nacl_kernel_gpu_param_3];
	ld.param.u64 	%rd5, [nacl_kernel_gpu_param_4];
	cvta.to.global.u64 	%rd1, %rd6;
	mov.u32 	%r1, %tid.x;
	mov.u32 	%r9, %ctaid.x;
	shl.b32 	%r10, %r9, 6;
	add.s32 	%r2, %r10, %r1;
	rcp.rn.f32 	%f1, %f651;
	mul.wide.s32 	%rd7, %r2, 16;
	add.s64 	%rd8, %rd1, %rd7;
	ld.global.f32 	%f2, [%rd8];
	ld.global.f32 	%f3, [%rd8+4];
	ld.global.f32 	%f4, [%rd8+8];
	ld.global.u32 	%r11, [%rd8+12];
	mul.lo.s32 	%r3, %r11, %r8;
	setp.lt.s32 	%p1, %r7, 1;
	mov.f32 	%f4052, 0f00000000;
	mov.f32 	%f4053, %f4052;
	mov.f32 	%f4054, %f4052;
	@%p1 bra 	$L__BB0_131;
	shl.b32 	%r13, %r1, 4;
	mov.u32 	%r14, _ZZ15nacl_kernel_gpuE4s_xj;
	add.s32 	%r4, %r14, %r13;
	mul.wide.u32 	%rd9, %r1, 16;
	add.s64 	%rd10, %rd9, %rd1;
	add.s64 	%rd206, %rd10, 8;
	mov.b32 	%r273, 0;
	mov.f32 	%f4052, 0f00000000;
	mov.u64 	%rd12, d_matrix;
$L__BB0_2:
	bar.sync 	0;
	ld.global.f32 	%f654, [%rd206+-8];
	ld.global.f32 	%f655, [%rd206+-4];
	ld.global.f32 	%f656, [%rd206];
	ld.global.u32 	%r15, [%rd206+4];
	st.shared.f32 	[%r4], %f654;
	st.shared.f32 	[%r4+4], %f655;
	st.shared.f32 	[%r4+8], %f656;
	st.shared.u32 	[%r4+12], %r15;
	bar.sync 	0;
	ld.shared.f32 	%f657, [_ZZ15nacl_kernel_gpuE4s_xj];
	sub.f32 	%f658, %f2, %f657;
	mul.f32 	%f659, %f1, %f658;
	cvt.rni.f32.f32 	%f660, %f659;
	mul.f32 	%f661, %f651, %f660;
	sub.f32 	%f8, %f658, %f661;
	fma.rn.f32 	%f662, %f8, %f8, 0f00000000;
	ld.shared.f32 	%f663, [_ZZ15nacl_kernel_gpuE4s_xj+4];
	sub.f32 	%f664, %f3, %f663;
	mul.f32 	%f665, %f1, %f664;
	cvt.rni.f32.f32 	%f666, %f665;
	mul.f32 	%f667, %f651, %f666;
	sub.f32 	%f9, %f664, %f667;
	fma.rn.f32 	%f668, %f9, %f9, %f662;
	ld.shared.f32 	%f669, [_ZZ15nacl_kernel_gpuE4s_xj+8];
	sub.f32 	%f670, %f4, %f669;
	mul.f32 	%f671, %f1, %f670;
	cvt.rni.f32.f32 	%f672, %f671;
	mul.f32 	%f673, %f651, %f672;
	sub.f32 	%f10, %f670, %f673;
	fma.rn.f32 	%f11, %f10, %f10, %f668;
	setp.eq.f32 	%p2, %f11, 0f00000000;
	@%p2 bra 	$L__BB0_4;
	ld.shared.u32 	%r16, [_ZZ15nacl_kernel_gpuE4s_xj+12];
	sqrt.rn.f32 	%f674, %f11;
	rcp.rn.f32 	%f675, %f674;
	mul.f32 	%f676, %f675, %f675;
	mul.f32 	%f677, %f676, %f676;
	mul.f32 	%f678, %f677, %f677;
	add.s32 	%r17, %r16, %r3;
	mul.wide.s32 	%rd11, %r17, 24;
	add.s64 	%rd13, %rd12, %rd11;
	ld.const.f32 	%f679, [%rd13];
	mul.f32 	%f680, %f679, 0f3C70319E;
	ld.const.f32 	%f681, [%rd13+4];
	sub.f32 	%f682, %f681, %f674;
	ld.const.f32 	%f683, [%rd13+8];
	mul.f32 	%f684, %f682, %f683;
	fma.rn.f32 	%f685, %f684, 0f3BBB989D, 0f3F000000;
	cvt.sat.f32.f32 	%f686, %f685;
	mov.f32 	%f687, 0f4B400001;
	mov.f32 	%f688, 0f437C0000;
	fma.rm.f32 	%f689, %f686, %f688, %f687;
	add.f32 	%f690, %f689, 0fCB40007F;
	neg.f32 	%f691, %f690;
	fma.rn.f32 	%f692, %f684, 0f3FB8AA3B, %f691;
	fma.rn.f32 	%f693, %f684, 0f32A57060, %f692;
	mov.b32 	%r18, %f689;
	shl.b32 	%r19, %r18, 23;
	mov.b32 	%f694, %r19;
	ex2.approx.ftz.f32 	%f695, %f693;
	mul.f32 	%f696, %f695, %f694;
	mul.f32 	%f697, %f680, %f696;
	mul.f32 	%f698, %f683, %f697;
	ld.const.f32 	%f699, [%rd13+12];
	mul.f32 	%f700, %f699, 0fC0C00000;
	mul.f32 	%f701, %f678, %f700;
	fma.rn.f32 	%f702, %f675, %f698, %f701;
	ld.const.f32 	%f703, [%rd13+16];
	mul.f32 	%f704, %f703, 0fC1000000;
	mul.f32 	%f705, %f678, %f704;
	fma.rn.f32 	%f706, %f676, %f705, %f702;
	mul.f32 	%f707, %f675, %f676;
	ld.const.f32 	%f708, [%rd13+20];
	fma.rn.f32 	%f709, %f707, %f708, %f706;
	fma.rn.f32 	%f4052, %f709, %f8, %f4052;
	fma.rn.f32 	%f4053, %f709, %f9, %f4053;
	fma.rn.f32 	%f4054, %f709, %f10, %f4054;
$L__BB0_4:
	ld.shared.f32 	%f710, [_ZZ15nacl_kernel_gpuE4s_xj+16];
	sub.f32 	%f711, %f2, %f710;
	mul.f32 	%f712, %f1, %f711;
	cvt.rni.f32.f32 	%f713, %f712;
	mul.f32 	%f714, %f651, %f713;
	sub.f32 	%f18, %f711, %f714;
	fma.rn.f32 	%f715, %f18, %f18, 0f00000000;
	ld.shared.f32 	%f716, [_ZZ15nacl_kernel_gpuE4s_xj+20];
	sub.f32 	%f717, %f3, %f716;
	mul.f32 	%f718, %f1, %f717;
	cvt.rni.f32.f32 	%f719, %f718;
	mul.f32 	%f720, %f651, %f719;
	sub.f32 	%f19, %f717, %f720;
	fma.rn.f32 	%f721, %f19, %f19, %f715;
	ld.shared.f32 	%f722, [_ZZ15nacl_kernel_gpuE4s_xj+24];
	sub.f32 	%f723, %f4, %f722;
	mul.f32 	%f724, %f1, %f723;
	cvt.rni.f32.f32 	%f725, %f724;
	mul.f32 	%f726, %f651, %f725;
	sub.f32 	%f20, %f723, %f726;
	fma.rn.f32 	%f21, %f20, %f20, %f721;
	setp.eq.f32 	%p3, %f21, 0f00000000;
	@%p3 bra 	$L__BB0_6;
	ld.shared.u32 	%r20, [_ZZ15nacl_kernel_gpuE4s_xj+28];
	sqrt.rn.f32 	%f727, %f21;
	rcp.rn.f32 	%f728, %f727;
	mul.f32 	%f729, %f728, %f728;
	mul.f32 	%f730, %f729, %f729;
	mul.f32 	%f731, %f730, %f730;
	add.s32 	%r21, %r20, %r3;
	mul.wide.s32 	%rd14, %r21, 24;
	mov.u64 	%rd15, d_matrix;
	add.s64 	%rd16, %rd15, %rd14;
	ld.const.f32 	%f732, [%rd16];
	mul.f32 	%f733, %f732, 0f3C70319E;
	ld.const.f32 	%f734, [%rd16+4];
	sub.f32 	%f735, %f734, %f727;
	ld.const.f32 	%f736, [%rd16+8];
	mul.f32 	%f737, %f735, %f736;
	fma.rn.f32 	%f738, %f737, 0f3BBB989D, 0f3F000000;
	cvt.sat.f32.f32 	%f739, %f738;
	mov.f32 	%f740, 0f4B400001;
	mov.f32 	%f741, 0f437C0000;
	fma.rm.f32 	%f742, %f739, %f741, %f740;
	add.f32 	%f743, %f742, 0fCB40007F;
	neg.f32 	%f744, %f743;
	fma.rn.f32 	%f745, %f737, 0f3FB8AA3B, %f744;
	fma.rn.f32 	%f746, %f737, 0f32A57060, %f745;
	mov.b32 	%r22, %f742;
	shl.b32 	%r23, %r22, 23;
	mov.b32 	%f747, %r23;
	ex2.approx.ftz.f32 	%f748, %f746;
	mul.f32 	%f749, %f748, %f747;
	mul.f32 	%f750, %f733, %f749;
	mul.f32 	%f751, %f736, %f750;
	ld.const.f32 	%f752, [%rd16+12];
	mul.f32 	%f753, %f752, 0fC0C00000;
	mul.f32 	%f754, %f731, %f753;
	fma.rn.f32 	%f755, %f728, %f751, %f754;
	ld.const.f32 	%f756, [%rd16+16];
	mul.f32 	%f757, %f756, 0fC1000000;
	mul.f32 	%f758, %f731, %f757;
	fma.rn.f32 	%f759, %f729, %f758, %f755;
	mul.f32 	%f760, %f728, %f729;
	ld.const.f32 	%f761, [%rd16+20];
	fma.rn.f32 	%f762, %f760, %f761, %f759;
	fma.rn.f32 	%f4052, %f762, %f18, %f4052;
	fma.rn.f32 	%f4053, %f762, %f19, %f4053;
	fma.rn.f32 	%f4054, %f762, %f20, %f4054;
$L__BB0_6:
	ld.shared.f32 	%f763, [_ZZ15nacl_kernel_gpuE4s_xj+32];
	sub.f32 	%f764, %f2, %f763;
	mul.f32 	%f765, %f1, %f764;
	cvt.rni.f32.f32 	%f766, %f765;
	mul.f32 	%f767, %f651, %f766;
	sub.f32 	%f28, %f764, %f767;
	fma.rn.f32 	%f768, %f28, %f28, 0f00000000;
	ld.shared.f32 	%f769, [_ZZ15nacl_kernel_gpuE4s_xj+36];
	sub.f32 	%f770, %f3, %f769;
	mul.f32 	%f771, %f1, %f770;
	cvt.rni.f32.f32 	%f772, %f771;
	mul.f32 	%f773, %f651, %f772;
	sub.f32 	%f29, %f770, %f773;
	fma.rn.f32 	%f774, %f29, %f29, %f768;
	ld.shared.f32 	%f775, [_ZZ15nacl_kernel_gpuE4s_xj+40];
	sub.f32 	%f776, %f4, %f775;
	mul.f32 	%f777, %f1, %f776;
	cvt.rni.f32.f32 	%f778, %f777;
	mul.f32 	%f779, %f651, %f778;
	sub.f32 	%f30, %f776, %f779;
	fma.rn.f32 	%f31, %f30, %f30, %f774;
	setp.eq.f32 	%p4, %f31, 0f00000000;
	@%p4 bra 	$L__BB0_8;
	ld.shared.u32 	%r24, [_ZZ15nacl_kernel_gpuE4s_xj+44];
	sqrt.rn.f32 	%f780, %f31;
	rcp.rn.f32 	%f781, %f780;
	mul.f32 	%f782, %f781, %f781;
	mul.f32 	%f783, %f782, %f782;
	mul.f32 	%f784, %f783, %f783;
	add.s32 	%r25, %r24, %r3;
	mul.wide.s32 	%rd17, %r25, 24;
	mov.u64 	%rd18, d_matrix;
	add.s64 	%rd19, %rd18, %rd17;
	ld.const.f32 	%f785, [%rd19];
	mul.f32 	%f786, %f785, 0f3C70319E;
	ld.const.f32 	%f787, [%rd19+4];
	sub.f32 	%f788, %f787, %f780;
	ld.const.f32 	%f789, [%rd19+8];
	mul.f32 	%f790, %f788, %f789;
	fma.rn.f32 	%f791, %f790, 0f3BBB989D, 0f3F000000;
	cvt.sat.f32.f32 	%f792, %f791;
	mov.f32 	%f793, 0f4B400001;
	mov.f32 	%f794, 0f437C0000;
	fma.rm.f32 	%f795, %f792, %f794, %f793;
	add.f32 	%f796, %f795, 0fCB40007F;
	neg.f32 	%f797, %f796;
	fma.rn.f32 	%f798, %f790, 0f3FB8AA3B, %f797;
	fma.rn.f32 	%f799, %f790, 0f32A57060, %f798;
	mov.b32 	%r26, %f795;
	shl.b32 	%r27, %r26, 23;
	mov.b32 	%f800, %r27;
	ex2.approx.ftz.f32 	%f801, %f799;
	mul.f32 	%f802, %f801, %f800;
	mul.f32 	%f803, %f786, %f802;
	mul.f32 	%f804, %f789, %f803;
	ld.const.f32 	%f805, [%rd19+12];
	mul.f32 	%f806, %f805, 0fC0C00000;
	mul.f32 	%f807, %f784, %f806;
	fma.rn.f32 	%f808, %f781, %f804, %f807;
	ld.const.f32 	%f809, [%rd19+16];
	mul.f32 	%f810, %f809, 0fC1000000;
	mul.f32 	%f811, %f784, %f810;
	fma.rn.f32 	%f812, %f782, %f811, %f808;
	mul.f32 	%f813, %f781, %f782;
	ld.const.f32 	%f814, [%rd19+20];
	fma.rn.f32 	%f815, %f813, %f814, %f812;
	fma.rn.f32 	%f4052, %f815, %f28, %f4052;
	fma.rn.f32 	%f4053, %f815, %f29, %f4053;
	fma.rn.f32 	%f4054, %f815, %f30, %f4054;
$L__BB0_8:
	ld.shared.f32 	%f816, [_ZZ15nacl_kernel_gpuE4s_xj+48];
	sub.f32 	%f817, %f2, %f816;
	mul.f32 	%f818, %f1, %f817;
	cvt.rni.f32.f32 	%f819, %f818;
	mul.f32 	%f820, %f651, %f819;
	sub.f32 	%f38, %f817, %f820;
	fma.rn.f32 	%f821, %f38, %f38, 0f00000000;
	ld.shared.f32 	%f822, [_ZZ15nacl_kernel_gpuE4s_xj+52];
	sub.f32 	%f823, %f3, %f822;
	mul.f32 	%f824, %f1, %f823;
	cvt.rni.f32.f32 	%f825, %f824;
	mul.f32 	%f826, %f651, %f825;
	sub.f32 	%f39, %f823, %f826;
	fma.rn.f32 	%f827, %f39, %f39, %f821;
	ld.shared.f32 	%f828, [_ZZ15nacl_kernel_gpuE4s_xj+56];
	sub.f32 	%f829, %f4, %f828;
	mul.f32 	%f830, %f1, %f829;
	cvt.rni.f32.f32 	%f831, %f830;
	mul.f32 	%f832, %f651, %f831;
	sub.f32 	%f40, %f829, %f832;
	fma.rn.f32 	%f41, %f40, %f40, %f827;
	setp.eq.f32 	%p5, %f41, 0f00000000;
	@%p5 bra 	$L__BB0_10;
	ld.shared.u32 	%r28, [_ZZ15nacl_kernel_gpuE4s_xj+60];
	sqrt.rn.f32 	%f833, %f41;
	rcp.rn.f32 	%f834, %f833;
	mul.f32 	%f835, %f834, %f834;
	mul.f32 	%f836, %f835, %f835;
	mul.f32 	%f837, %f836, %f836;
	add.s32 	%r29, %r28, %r3;
	mul.wide.s32 	%rd20, %r29, 24;
	mov.u64 	%rd21, d_matrix;
	add.s64 	%rd22, %rd21, %rd20;
	ld.const.f32 	%f838, [%rd22];
	mul.f32 	%f839, %f838, 0f3C70319E;
	ld.const.f32 	%f840, [%rd22+4];
	sub.f32 	%f841, %f840, %f833;
	ld.const.f32 	%f842, [%rd22+8];
	mul.f32 	%f843, %f841, %f842;
	fma.rn.f32 	%f844, %f843, 0f3BBB989D, 0f3F000000;
	cvt.sat.f32.f32 	%f845, %f844;
	mov.f32 	%f846, 0f4B400001;
	mov.f32 	%f847, 0f437C0000;
	fma.rm.f32 	%f848, %f845, %f847, %f846;
	add.f32 	%f849, %f848, 0fCB40007F;
	neg.f32 	%f850, %f849;
	fma.rn.f32 	%f851, %f843, 0f3FB8AA3B, %f850;
	fma.rn.f32 	%f852, %f843, 0f32A57060, %f851;
	mov.b32 	%r30, %f848;
	shl.b32 	%r31, %r30, 23;
	mov.b32 	%f853, %r31;
	ex2.approx.ftz.f32 	%f854, %f852;
	mul.f32 	%f855, %f854, %f853;
	mul.f32 	%f856, %f839, %f855;
	mul.f32 	%f857, %f842, %f856;
	ld.const.f32 	%f858, [%rd22+12];
	mul.f32 	%f859, %f858, 0fC0C00000;
	mul.f32 	%f860, %f837, %f859;
	fma.rn.f32 	%f861, %f834, %f857, %f860;
	ld.const.f32 	%f862, [%rd22+16];
	mul.f32 	%f863, %f862, 0fC1000000;
	mul.f32 	%f864, %f837, %f863;
	fma.rn.f32 	%f865, %f835, %f864, %f861;
	mul.f32 	%f866, %f834, %f835;
	ld.const.f32 	%f867, [%rd22+20];
	fma.rn.f32 	%f868, %f866, %f867, %f865;
	fma.rn.f32 	%f4052, %f868, %f38, %f4052;
	fma.rn.f32 	%f4053, %f868, %f39, %f4053;
	fma.rn.f32 	%f4054, %f868, %f40, %f4054;
$L__BB0_10:
	ld.shared.f32 	%f869, [_ZZ15nacl_kernel_gpuE4s_xj+64];
	sub.f32 	%f870, %f2, %f869;
	mul.f32 	%f871, %f1, %f870;
	cvt.rni.f32.f32 	%f872, %f871;
	mul.f32 	%f873, %f651, %f872;
	sub.f32 	%f48, %f870, %f873;
	fma.rn.f32 	%f874, %f48, %f48, 0f00000000;
	ld.shared.f32 	%f875, [_ZZ15nacl_kernel_gpuE4s_xj+68];
	sub.f32 	%f876, %f3, %f875;
	mul.f32 	%f877, %f1, %f876;
	cvt.rni.f32.f32 	%f878, %f877;
	mul.f32 	%f879, %f651, %f878;
	sub.f32 	%f49, %f876, %f879;
	fma.rn.f32 	%f880, %f49, %f49, %f874;
	ld.shared.f32 	%f881, [_ZZ15nacl_kernel_gpuE4s_xj+72];
	sub.f32 	%f882, %f4, %f881;
	mul.f32 	%f883, %f1, %f882;
	cvt.rni.f32.f32 	%f884, %f883;
	mul.f32 	%f885, %f651, %f884;
	sub.f32 	%f50, %f882, %f885;
	fma.rn.f32 	%f51, %f50, %f50, %f880;
	setp.eq.f32 	%p6, %f51, 0f00000000;
	@%p6 bra 	$L__BB0_12;
	ld.shared.u32 	%r32, [_ZZ15nacl_kernel_gpuE4s_xj+76];
	sqrt.rn.f32 	%f886, %f51;
	rcp.rn.f32 	%f887, %f886;
	mul.f32 	%f888, %f887, %f887;
	mul.f32 	%f889, %f888, %f888;
	mul.f32 	%f890, %f889, %f889;
	add.s32 	%r33, %r32, %r3;
	mul.wide.s32 	%rd23, %r33, 24;
	mov.u64 	%rd24, d_matrix;
	add.s64 	%rd25, %rd24, %rd23;
	ld.const.f32 	%f891, [%rd25];
	mul.f32 	%f892, %f891, 0f3C70319E;
	ld.const.f32 	%f893, [%rd25+4];
	sub.f32 	%f894, %f893, %f886;
	ld.const.f32 	%f895, [%rd25+8];
	mul.f32 	%f896, %f894, %f895;
	fma.rn.f32 	%f897, %f896, 0f3BBB989D, 0f3F000000;
	cvt.sat.f32.f32 	%f898, %f897;
	mov.f32 	%f899, 0f4B400001;
	mov.f32 	%f900, 0f437C0000;
	fma.rm.f32 	%f901, %f898, %f900, %f899;
	add.f32 	%f902, %f901, 0fCB40007F;
	neg.f32 	%f903, %f902;
	fma.rn.f32 	%f904, %f896, 0f3FB8AA3B, %f903;
	fma.rn.f32 	%f905, %f896, 0f32A57060, %f904;
	mov.b32 	%r34, %f901;
	shl.b32 	%r35, %r34, 23;
	mov.b32 	%f906, %r35;
	ex2.approx.ftz.f32 	%f907, %f905;
	mul.f32 	%f908, %f907, %f906;
	mul.f32 	%f909, %f892, %f908;
	mul.f32 	%f910, %f895, %f909;
	ld.const.f32 	%f911, [%rd25+12];
	mul.f32 	%f912, %f911, 0fC0C00000;
	mul.f32 	%f913, %f890, %f912;
	fma.rn.f32 	%f914, %f887, %f910, %f913;
	ld.const.f32 	%f915, [%rd25+16];
	mul.f32 	%f916, %f915, 0fC1000000;
	mul.f32 	%f917, %f890, %f916;
	fma.rn.f32 	%f918, %f888, %f917, %f914;
	mul.f32 	%f919, %f887, %f888;
	ld.const.f32 	%f920, [%rd25+20];
	fma.rn.f32 	%f921, %f919, %f920, %f918;
	fma.rn.f32 	%f4052, %f921, %f48, %f4052;
	fma.rn.f32 	%f4053, %f921, %f49, %f4053;
	fma.rn.f32 	%f4054, %f921, %f50, %f4054;
$L__BB0_12:
	ld.shared.f32 	%f922, [_ZZ15nacl_kernel_gpuE4s_xj+80];
	sub.f32 	%f923, %f2, %f922;
	mul.f32 	%f924, %f1, %f923;
	cvt.rni.f32.f32 	%f925, %f924;
	mul.f32 	%f926, %f651, %f925;
	sub.f32 	%f58, %f923, %f926;
	fma.rn.f32 	%f927, %f58, %f58, 0f00000000;
	ld.shared.f32 	%f928, [_ZZ15nacl_kernel_gpuE4s_xj+84];
	sub.f32 	%f929, %f3, %f928;
	mul.f32 	%f930, %f1, %f929;
	cvt.rni.f32.f32 	%f931, %f930;
	mul.f32 	%f932, %f651, %f931;
	sub.f32 	%f59, %f929, %f932;
	fma.rn.f32 	%f933, %f59, %f59, %f927;
	ld.shared.f32 	%f934, [_ZZ15nacl_kernel_gpuE4s_xj+88];
	sub.f32 	%f935, %f4, %f934;
	mul.f32 	%f936, %f1, %f935;
	cvt.rni.f32.f32 	%f937, %f936;
	mul.f32 	%f938, %f651, %f937;
	sub.f32 	%f60, %f935, %f938;
	fma.rn.f32 	%f61, %f60, %f60, %f933;
	setp.eq.f32 	%p7, %f61, 0f00000000;
	@%p7 bra 	$L__BB0_14;
	ld.shared.u32 	%r36, [_ZZ15nacl_kernel_gpuE4s_xj+92];
	sqrt.rn.f32 	%f939, %f61;
	rcp.rn.f32 	%f940, %f939;
	mul.f32 	%f941, %f940, %f940;
	mul.f32 	%f942, %f941, %f941;
	mul.f32 	%f943, %f942, %f942;
	add.s32 	%r37, %r36, %r3;
	mul.wide.s32 	%rd26, %r37, 24;
	mov.u64 	%rd27, d_matrix;
	add.s64 	%rd28, %rd27, %rd26;
	ld.const.f32 	%f944, [%rd28];
	mul.f32 	%f945, %f944, 0f3C70319E;
	ld.const.f32 	%f946, [%rd28+4];
	sub.f32 	%f947, %f946, %f939;
	ld.const.f32 	%f948, [%rd28+8];
	mul.f32 	%f949, %f947, %f948;
	fma.rn.f32 	%f950, %f949, 0f3BBB989D, 0f3F000000;
	cvt.sat.f32.f32 	%f951, %f950;
	mov.f32 	%f952, 0f4B400001;
	mov.f32 	%f953, 0f437C0000;
	fma.rm.f32 	%f954, %f951, %f953, %f952;
	add.f32 	%f955, %f954, 0fCB40007F;
	neg.f32 	%f956, %f955;
	fma.rn.f32 	%f957, %f949, 0f3FB8AA3B, %f956;
	fma.rn.f32 	%f958, %f949, 0f32A57060, %f957;
	mov.b32 	%r38, %f954;
	shl.b32 	%r39, %r38, 23;
	mov.b32 	%f959, %r39;
	ex2.approx.ftz.f32 	%f960, %f958;
	mul.f32 	%f961, %f960, %f959;
	mul.f32 	%f962, %f945, %f961;
	mul.f32 	%f963, %f948, %f962;
	ld.const.f32 	%f964, [%rd28+12];
	mul.f32 	%f965, %f964, 0fC0C00000;
	mul.f32 	%f966, %f943, %f965;
	fma.rn.f32 	%f967, %f940, %f963, %f966;
	ld.const.f32 	%f968, [%rd28+16];
	mul.f32 	%f969, %f968, 0fC1000000;
	mul.f32 	%f970, %f943, %f969;
	fma.rn.f32 	%f971, %f941, %f970, %f967;
	mul.f32 	%f972, %f940, %f941;
	ld.const.f32 	%f973, [%rd28+20];
	fma.rn.f32 	%f974, %f972, %f973, %f971;
	fma.rn.f32 	%f4052, %f974, %f58, %f4052;
	fma.rn.f32 	%f4053, %f974, %f59, %f4053;
	fma.rn.f32 	%f4054, %f974, %f60, %f4054;
$L__BB0_14:
	ld.shared.f32 	%f975, [_ZZ15nacl_kernel_gpuE4s_xj+96];
	sub.f32 	%f976, %f2, %f975;
	mul.f32 	%f977, %f1, %f976;
	cvt.rni.f32.f32 	%f978, %f977;
	mul.f32 	%f979, %f651, %f978;
	sub.f32 	%f68, %f976, %f979;
	fma.rn.f32 	%f980, %f68, %f68, 0f00000000;
	ld.shared.f32 	%f981, [_ZZ15nacl_kernel_gpuE4s_xj+100];
	sub.f32 	%f982, %f3, %f981;
	mul.f32 	%f983, %f1, %f982;
	cvt.rni.f32.f32 	%f984, %f983;
	mul.f32 	%f985, %f651, %f984;
	sub.f32 	%f69, %f982, %f985;
	fma.rn.f32 	%f986, %f69, %f69, %f980;
	ld.shared.f32 	%f987, [_ZZ15nacl_kernel_gpuE4s_xj+104];
	sub.f32 	%f988, %f4, %f987;
	mul.f32 	%f989, %f1, %f988;
	cvt.rni.f32.f32 	%f990, %f989;
	mul.f32 	%f991, %f651, %f990;
	sub.f32 	%f70, %f988, %f991;
	fma.rn.f32 	%f71, %f70, %f70, %f986;
	setp.eq.f32 	%p8, %f71, 0f00000000;
	@%p8 bra 	$L__BB0_16;
	ld.shared.u32 	%r40, [_ZZ15nacl_kernel_gpuE4s_xj+108];
	sqrt.rn.f32 	%f992, %f71;
	rcp.rn.f32 	%f993, %f992;
	mul.f32 	%f994, %f993, %f993;
	mul.f32 	%f995, %f994, %f994;
	mul.f32 	%f996, %f995, %f995;
	add.s32 	%r41, %r40, %r3;
	mul.wide.s32 	%rd29, %r41, 24;
	mov.u64 	%rd30, d_matrix;
	add.s64 	%rd31, %rd30, %rd29;
	ld.const.f32 	%f997, [%rd31];
	mul.f32 	%f998, %f997, 0f3C70319E;
	ld.const.f32 	%f999, [%rd31+4];
	sub.f32 	%f1000, %f999, %f992;
	ld.const.f32 	%f1001, [%rd31+8];
	mul.f32 	%f1002, %f1000, %f1001;
	fma.rn.f32 	%f1003, %f1002, 0f3BBB989D, 0f3F000000;
	cvt.sat.f32.f32 	%f1004, %f1003;
	mov.f32 	%f1005, 0f4B400001;
	mov.f32 	%f1006, 0f437C0000;
	fma.rm.f32 	%f1007, %f1004, %f1006, %f1005;
	add.f32 	%f1008, %f1007, 0fCB40007F;
	neg.f32 	%f1009, %f1008;
	fma.rn.f32 	%f1010, %f1002, 0f3FB8AA3B, %f1009;
	fma.rn.f32 	%f1011, %f1002, 0f32A57060, %f1010;
	mov.b32 	%r42, %f1007;
	shl.b32 	%r43, %r42, 23;
	mov.b32 	%f1012, %r43;
	ex2.approx.ftz.f32 	%f1013, %f1011;
	mul.f32 	%f1014, %f1013, %f1012;
	mul.f32 	%f1015, %f998, %f1014;
	mul.f32 	%f1016, %f1001, %f1015;
	ld.const.f32 	%f1017, [%rd31+12];
	mul.f32 	%f1018, %f1017, 0fC0C00000;
	mul.f32 	%f1019, %f996, %f1018;
	fma.rn.f32 	%f1020, %f993, %f1016, %f1019;
	ld.const.f32 	%f1021, [%rd31+16];
	mul.f32 	%f1022, %f1021, 0fC1000000;
	mul.f32 	%f1023, %f996, %f1022;
	fma.rn.f32 	%f1024, %f994, %f1023, %f1020;
	mul.f32 	%f1025, %f993, %f994;
	ld.const.f32 	%f1026, [%rd31+20];
	fma.rn.f32 	%f1027, %f1025, %f1026, %f1024;
	fma.rn.f32 	%f4052, %f1027, %f68, %f4052;
	fma.rn.f32 	%f4053, %f1027, %f69, %f4053;
	fma.rn.f32 	%f4054, %f1027, %f70, %f4054;
$L__BB0_16:
	ld.shared.f32 	%f1028, [_ZZ15nacl_kernel_gpuE4s_xj+112];
	sub.f32 	%f1029, %f2, %f1028;
	mul.f32 	%f1030, %f1, %f1029;
	cvt.rni.f32.f32 	%f1031, %f1030;
	mul.f32 	%f1032, %f651, %f1031;
	sub.f32 	%f78, %f1029, %f1032;
	fma.rn.f32 	%f1033, %f78, %f78, 0f00000000;
	ld.shared.f32 	%f1034, [_ZZ15nacl_kernel_gpuE4s_xj+116];
	sub.f32 	%f1035, %f3, %f1034;
	mul.f32 	%f1036, %f1, %f1035;
	cvt.rni.f32.f32 	%f1037, %f1036;
	mul.f32 	%f1038, %f651, %f1037;
	sub.f32 	%f79, %f1035, %f1038;
	fma.rn.f32 	%f1039, %f79, %f79, %f1033;
	ld.shared.f32 	%f1040, [_ZZ15nacl_kernel_gpuE4s_xj+120];
	sub.f32 	%f1041, %f4, %f1040;
	mul.f32 	%f1042, %f1, %f1041;
	cvt.rni.f32.f32 	%f1043, %f1042;
	mul.f32 	%f1044, %f651, %f1043;
	sub.f32 	%f80, %f1041, %f1044;
	fma.rn.f32 	%f81, %f80, %f80, %f1039;
	setp.eq.f32 	%p9, %f81, 0f00000000;
	@%p9 bra 	$L__BB0_18;
	ld.shared.u32 	%r44, [_ZZ15nacl_kernel_gpuE4s_xj+124];
	sqrt.rn.f32 	%f1045, %f81;
	rcp.rn.f32 	%f1046, %f1045;
	mul.f32 	%f1047, %f1046, %f1046;
	mul.f32 	%f1048, %f1047, %f1047;
	mul.f32 	%f1049, %f1048, %f1048;
	add.s32 	%r45, %r44, %r3;
	mul.wide.s32 	%rd32, %r45, 24;
	mov.u64 	%rd33, d_matrix;
	add.s64 	%rd34, %rd33, %rd32;
	ld.const.f32 	%f1050, [%rd34];
	mul.f32 	%f1051, %f1050, 0f3C70319E;
	ld.const.f32 	%f1052, [%rd34+4];
	sub.f32 	%f1053, %f1052, %f1045;
	ld.const.f32 	%f1054, [%rd34+8];
	mul.f32 	%f1055, %f1053, %f1054;
	fma.rn.f32 	%f1056, %f1055, 0f3BBB989D, 0f3F000000;
	cvt.sat.f32.f32 	%f1057, %f1056;
	mov.f32 	%f1058, 0f4B400001;
	mov.f32 	%f1059, 0f437C0000;
	fma.rm.f32 	%f1060, %f1057, %f1059, %f1058;
	add.f32 	%f1061, %f1060, 0fCB40007F;
	neg.f32 	%f1062, %f1061;
	fma.rn.f32 	%f1063, %f1055, 0f3FB8AA3B, %f1062;
	fma.rn.f32 	%f1064, %f1055, 0f32A57060, %f1063;
	mov.b32 	%r46, %f1060;
	shl.b32 	%r47, %r46, 23;
	mov.b32 	%f1065, %r47;
	ex2.approx.ftz.f32 	%f1066, %f1064;
	mul.f32 	%f1067, %f1066, %f1065;
	mul.f32 	%f1068, %f1051, %f1067;
	mul.f32 	%f1069, %f1054, %f1068;
	ld.const.f32 	%f1070, [%rd34+12];
	mul.f32 	%f1071, %f1070, 0fC0C00000;
	mul.f32 	%f1072, %f1049, %f1071;
	fma.rn.f32 	%f1073, %f1046, %f1069, %f1072;
	ld.const.f32 	%f1074, [%rd34+16];
	mul.f32 	%f1075, %f1074, 0fC1000000;
	mul.f32 	%f1076, %f1049, %f1075;
	fma.rn.f32 	%f1077, %f1047, %f1076, %f1073;
	mul.f32 	%f1078, %f1046, %f1047;
	ld.const.f32 	%f1079, [%rd34+20];
	fma.rn.f32 	%f1080, %f1078, %f1079, %f1077;
	fma.rn.f32 	%f4052, %f1080, %f78, %f4052;
	fma.rn.f32 	%f4053, %f1080, %f79, %f4053;
	fma.rn.f32 	%f4054, %f1080, %f80, %f4054;
$L__BB0_18:
	ld.shared.f32 	%f1081, [_ZZ15nacl_kernel_gpuE4s_xj+128];
	sub.f32 	%f1082, %f2, %f1081;
	mul.f32 	%f1083, %f1, %f1082;
	cvt.rni.f32.f32 	%f1084, %f1083;
	mul.f32 	%f1085, %f651, %f1084;
	sub.f32 	%f88, %f1082, %f1085;
	fma.rn.f32 	%f1086, %f88, %f88, 0f00000000;
	ld.shared.f32 	%f1087, [_ZZ15nacl_kernel_gpuE4s_xj+132];
	sub.f32 	%f1088, %f3, %f1087;
	mul.f32 	%f1089, %f1, %f1088;
	cvt.rni.f32.f32 	%f1090, %f1089;
	mul.f32 	%f1091, %f651, %f1090;
	sub.f32 	%f89, %f1088, %f1091;
	fma.rn.f32 	%f1092, %f89, %f89, %f1086;
	ld.shared.f32 	%f1093, [_ZZ15nacl_kernel_gpuE4s_xj+136];
	sub.f32 	%f1094, %f4, %f1093;
	mul.f32 	%f1095, %f1, %f1094;
	cvt.rni.f32.f32 	%f1096, %f1095;
	mul.f32 	%f1097, %f651, %f1096;
	sub.f32 	%f90, %f1094, %f1097;
	fma.rn.f32 	%f91, %f90, %f90, %f1092;
	setp.eq.f32 	%p10, %f91, 0f00000000;
	@%p10 bra 	$L__BB0_20;
	ld.shared.u32 	%r48, [_ZZ15nacl_kernel_gpuE4s_xj+140];
	sqrt.rn.f32 	%f1098, %f91;
	rcp.rn.f32 	%f1099, %f1098;
	mul.f32 	%f1100, %f1099, %f1099;
	mul.f32 	%f1101, %f1100, %f1100;
	mul.f32 	%f1102, %f1101, %f1101;
	add.s32 	%r49, %r48, %r3;
	mul.wide.s32 	%rd35, %r49, 24;
	mov.u64 	%rd36, d_matrix;
	add.s64 	%rd37, %rd36, %rd35;
	ld.const.f32 	%f1103, [%rd37];
	mul.f32 	%f1104, %f1103, 0f3C70319E;
	ld.const.f32 	%f1105, [%rd37+4];
	sub.f32 	%f1106, %f1105, %f1098;
	ld.const.f32 	%f1107, [%rd37+8];
	mul.f32 	%f1108, %f1106, %f1107;
	fma.rn.f32 	%f1109, %f1108, 0f3BBB989D, 0f3F000000;
	cvt.sat.f32.f32 	%f1110, %f1109;
	mov.f32 	%f1111, 0f4B400001;
	mov.f32 	%f1112, 0f437C0000;
	fma.rm.f32 	%f1113, %f1110, %f1112, %f1111;
	add.f32 	%f1114, %f1113, 0fCB40007F;
	neg.f32 	%f1115, %f1114;
	fma.rn.f32 	%f1116, %f1108, 0f3FB8AA3B, %f1115;
	fma.rn.f32 	%f1117, %f1108, 0f32A57060, %f1116;
	mov.b32 	%r50, %f1113;
	shl.b32 	%r51, %r50, 23;
	mov.b32 	%f1118, %r51;
	ex2.approx.ftz.f32 	%f1119, %f1117;
	mul.f32 	%f1120, %f1119, %f1118;
	mul.f32 	%f1121, %f1104, %f1120;
	mul.f32 	%f1122, %f1107, %f1121;
	ld.const.f32 	%f1123, [%rd37+12];
	mul.f32 	%f1124, %f1123, 0fC0C00000;
	mul.f32 	%f1125, %f1102, %f1124;
	fma.rn.f32 	%f1126, %f1099, %f1122, %f1125;
	ld.const.f32 	%f1127, [%rd37+16];
	mul.f32 	%f1128, %f1127, 0fC1000000;
	mul.f32 	%f1129, %f1102, %f1128;
	fma.rn.f32 	%f1130, %f1100, %f1129, %f1126;
	mul.f32 	%f1131, %f1099, %f1100;
	ld.const.f32 	%f1132, [%rd37+20];
	fma.rn.f32 	%f1133, %f1131, %f1132, %f1130;
	fma.rn.f32 	%f4052, %f1133, %f88, %f4052;
	fma.rn.f32 	%f4053, %f1133, %f89, %f4053;
	fma.rn.f32 	%f4054, %f1133, %f90, %f4054;
$L__BB0_20:
	ld.shared.f32 	%f1134, [_ZZ15nacl_kernel_gpuE4s_xj+144];
	sub.f32 	%f1135, %f2, %f1134;
	mul.f32 	%f1136, %f1, %f1135;
	cvt.rni.f32.f32 	%f1137, %f1136;
	mul.f32 	%f1138, %f651, %f1137;
	sub.f32 	%f98, %f1135, %f1138;
	fma.rn.f32 	%f1139, %f98, %f98, 0f00000000;
	ld.shared.f32 	%f1140, [_ZZ15nacl_kernel_gpuE4s_xj+148];
	sub.f32 	%f1141, %f3, %f1140;
	mul.f32 	%f1142, %f1, %f1141;
	cvt.rni.f32.f32 	%f1143, %f1142;
	mul.f32 	%f1144, %f651, %f1143;
	sub.f32 	%f99, %f1141, %f1144;
	fma.rn.f32 	%f1145, %f99, %f99, %f1139;
	ld.shared.f32 	%f1146, [_ZZ15nacl_kernel_gpuE4s_xj+152];
	sub.f32 	%f1147, %f4, %f1146;
	mul.f32 	%f1148, %f1, %f1147;
	cvt.rni.f32.f32 	%f1149, %f1148;
	mul.f32 	%f1150, %f651, %f1149;
	sub.f32 	%f100, %f1147, %f1150;
	fma.rn.f32 	%f101, %f100, %f100, %f1145;
	setp.eq.f32 	%p11, %f101, 0f00000000;
	@%p11 bra 	$L__BB0_22;
	ld.shared.u32 	%r52, [_ZZ15nacl_kernel_gpuE4s_xj+156];
	sqrt.rn.f32 	%f1151, %f101;
	rcp.rn.f32 	%f1152, %f1151;
	mul.f32 	%f1153, %f1152, %f1152;
	mul.f32 	%f1154, %f1153, %f1153;
	mul.f32 	%f1155, %f1154, %f1154;
	add.s32 	%r53, %r52, %r3;
	mul.wide.s32 	%rd38, %r53, 24;
	mov.u64 	%rd39, d_matrix;
	add.s64 	%rd40, %rd39, %rd38;
	ld.const.f32 	%f1156, [%rd40];
	mul.f32 	%f1157, %f1156, 0f3C70319E;
	ld.const.f32 	%f1158, [%rd40+4];
	sub.f32 	%f1159, %f1158, %f1151;
	ld.const.f32 	%f1160, [%rd40+8];
	mul.f32 	%f1161, %f1159, %f1160;
	fma.rn.f32 	%f1162, %f1161, 0f3BBB989D, 0f3F000000;
	cvt.sat.f32.f32 	%f1163, %f1162;
	mov.f32 	%f1164, 0f4B400001;
	mov.f32 	%f1165, 0f437C0000;
	fma.rm.f32 	%f1166, %f1163, %f1165, %f1164;
	add.f32 	%f1167, %f1166, 0fCB40007F;
	neg.f32 	%f1168, %f1167;
	fma.rn.f32 	%f1169, %f1161, 0f3FB8AA3B, %f1168;
	fma.rn.f32 	%f1170, %f1161, 0f32A57060, %f1169;
	mov.b32 	%r54, %f1166;
	shl.b32 	%r55, %r54, 23;
	mov.b32 	%f1171, %r55;
	ex2.approx.ftz.f32 	%f1172, %f1170;
	mul.f32 	%f1173, %f1172, %f1171;
	mul.f32 	%f1174, %f1157, %f1173;
	mul.f32 	%f1175, %f1160, %f1174;
	ld.const.f32 	%f1176, [%rd40+12];
	mul.f32 	%f1177, %f1176, 0fC0C00000;
	mul.f32 	%f1178, %f1155, %f1177;
	fma.rn.f32 	%f1179, %f1152, %f1175, %f1178;
	ld.const.f32 	%f1180, [%rd40+16];
	mul.f32 	%f1181, %f1180, 0fC1000000;
	mul.f32 	%f1182, %f1155, %f1181;
	fma.rn.f32 	%f1183, %f1153, %f1182, %f1179;
	mul.f32 	%f1184, %f1152, %f1153;
	ld.const.f32 	%f1185, [%rd40+20];
	fma.rn.f32 	%f1186, %f1184, %f1185, %f1183;
	fma.rn.f32 	%f4052, %f1186, %f98, %f4052;
	fma.rn.f32 	%f4053, %f1186, %f99, %f4053;
	fma.rn.f32 	%f4054, %f1186, %f100, %f4054;
$L__BB0_22:
	ld.shared.f32 	%f1187, [_ZZ15nacl_kernel_gpuE4s_xj+160];
	sub.f32 	%f1188, %f2, %f1187;
	mul.f32 	%f1189, %f1, %f1188;
	cvt.rni.f32.f32 	%f1190, %f1189;
	mul.f32 	%f1191, %f651, %f1190;
	sub.f32 	%f108, %f1188, %f1191;
	fma.rn.f32 	%f1192, %f108, %f108, 0f00000000;
	ld.shared.f32 	%f1193, [_ZZ15nacl_kernel_gpuE4s_xj+164];
	sub.f32 	%f1194, %f3, %f1193;
	mul.f32 	%f1195, %f1, %f1194;
	cvt.rni.f32.f32 	%f1196, %f1195;
	mul.f32 	%f1197, %f651, %f1196;
	sub.f32 	%f109, %f1194, %f1197;
	fma.rn.f32 	%f1198, %f109, %f109, %f1192;
	ld.shared.f32 	%f1199, [_ZZ15nacl_kernel_gpuE4s_xj+168];
	sub.f32 	%f1200, %f4, %f1199;
	mul.f32 	%f1201, %f1, %f1200;
	cvt.rni.f32.f32 	%f1202, %f1201;
	mul.f32 	%f1203, %f651, %f1202;
	sub.f32 	%f110, %f1200, %f1203;
	fma.rn.f32 	%f111, %f110, %f110, %f1198;
	setp.eq.f32 	%p12, %f111, 0f00000000;
	@%p12 bra 	$L__BB0_24;
	ld.shared.u32 	%r56, [_ZZ15nacl_kernel_gpuE4s_xj+172];
	sqrt.rn.f32 	%f1204, %f111;
	rcp.rn.f32 	%f1205, %f1204;
	mul.f32 	%f1206, %f1205, %f1205;
	mul.f32 	%f1207, %f1206, %f1206;
	mul.f32 	%f1208, %f1207, %f1207;
	add.s32 	%r57, %r56, %r3;
	mul.wide.s32 	%rd41, %r57, 24;
	mov.u64 	%rd42, d_matrix;
	add.s64 	%rd43, %rd42, %rd41;
	ld.const.f32 	%f1209, [%rd43];
	mul.f32 	%f1210, %f1209, 0f3C70319E;
	ld.const.f32 	%f1211, [%rd43+4];
	sub.f32 	%f1212, %f1211, %f1204;
	ld.const.f32 	%f1213, [%rd43+8];
	mul.f32 	%f1214, %f1212, %f1213;
	fma.rn.f32 	%f1215, %f1214, 0f3BBB989D, 0f3F000000;
	cvt.sat.f32.f32 	%f1216, %f1215;
	mov.f32 	%f1217, 0f4B400001;
	mov.f32 	%f1218, 0f437C0000;
	fma.rm.f32 	%f1219, %f1216, %f1218, %f1217;
	add.f32 	%f1220, %f1219, 0fCB40007F;
	neg.f32 	%f1221, %f1220;
	fma.rn.f32 	%f1222, %f1214, 0f3FB8AA3B, %f1221;
	fma.rn.f32 	%f1223, %f1214, 0f32A57060, %f1222;
	mov.b32 	%r58, %f1219;
	shl.b32 	%r59, %r58, 23;
	mov.b32 	%f1224, %r59;
	ex2.approx.ftz.f32 	%f1225, %f1223;
	mul.f32 	%f1226, %f1225, %f1224;
	mul.f32 	%f1227, %f1210, %f1226;
	mul.f32 	%f1228, %f1213, %f1227;
	ld.const.f32 	%f1229, [%rd43+12];
	mul.f32 	%f1230, %f1229, 0fC0C00000;
	mul.f32 	%f1231, %f1208, %f1230;
	fma.rn.f32 	%f1232, %f1205, %f1228, %f1231;
	ld.const.f32 	%f1233, [%rd43+16];
	mul.f32 	%f1234, %f1233, 0fC1000000;
	mul.f32 	%f1235, %f1208, %f1234;
	fma.rn.f32 	%f1236, %f1206, %f1235, %f1232;
	mul.f32 	%f1237, %f1205, %f1206;
	ld.const.f32 	%f1238, [%rd43+20];
	fma.rn.f32 	%f1239, %f1237, %f1238, %f1236;
	fma.rn.f32 	%f4052, %f1239, %f108, %f4052;
	fma.rn.f32 	%f4053, %f1239, %f109, %f4053;
	fma.rn.f32 	%f4054, %f1239, %f110, %f4054;
$L__BB0_24:
	ld.shared.f32 	%f1240, [_ZZ15nacl_kernel_gpuE4s_xj+176];
	sub.f32 	%f1241, %f2, %f1240;
	mul.f32 	%f1242, %f1, %f1241;
	cvt.rni.f32.f32 	%f1243, %f1242;
	mul.f32 	%f1244, %f651, %f1243;
	sub.f32 	%f118, %f1241, %f1244;
	fma.rn.f32 	%f1245, %f118, %f118, 0f00000000;
	ld.shared.f32 	%f1246, [_ZZ15nacl_kernel_gpuE4s_xj+180];
	sub.f32 	%f1247, %f3, %f1246;
	mul.f32 	%f1248, %f1, %f1247;
	cvt.rni.f32.f32 	%f1249, %f1248;
	mul.f32 	%f1250, %f651, %f1249;
	sub.f32 	%f119, %f1247, %f1250;
	fma.rn.f32 	%f1251, %f119, %f119, %f1245;
	ld.shared.f32 	%f1252, [_ZZ15nacl_kernel_gpuE4s_xj+184];
	sub.f32 	%f1253, %f4, %f1252;
	mul.f32 	%f1254, %f1, %f1253;
	cvt.rni.f32.f32 	%f1255, %f1254;
	mul.f32 	%f1256, %f651, %f1255;
	sub.f32 	%f120, %f1253, %f1256;
	fma.rn.f32 	%f121, %f120, %f120, %f1251;
	setp.eq.f32 	%p13, %f121, 0f00000000;
	@%p13 bra 	$L__BB0_26;
	ld.shared.u32 	%r60, [_ZZ15nacl_kernel_gpuE4s_xj+188];
	sqrt.rn.f32 	%f1257, %f121;
	rcp.rn.f32 	%f1258, %f1257;
	mul.f32 	%f1259, %f1258, %f1258;
	mul.f32 	%f1260, %f1259, %f1259;
	mul.f32 	%f1261, %f1260, %f1260;
	add.s32 	%r61, %r60, %r3;
	mul.wide.s32 	%rd44, %r61, 24;
	mov.u64 	%rd45, d_matrix;
	add.s64 	%rd46, %rd45, %rd44;
	ld.const.f32 	%f1262, [%rd46];
	mul.f32 	%f1263, %f1262, 0f3C70319E;
	ld.const.f32 	%f1264, [%rd46+4];
	sub.f32 	%f1265, %f1264, %f1257;
	ld.const.f32 	%f1266, [%rd46+8];
	mul.f32 	%f1267, %f1265, %f1266;
	fma.rn.f32 	%f1268, %f1267, 0f3BBB989D, 0f3F000000;
	cvt.sat.f32.f32 	%f1269, %f1268;
	mov.f32 	%f1270, 0f4B400001;
	mov.f32 	%f1271, 0f437C0000;
	fma.rm.f32 	%f1272, %f1269, %f1271, %f1270;
	add.f32 	%f1273, %f1272, 0fCB40007F;
	neg.f32 	%f1274, %f1273;
	fma.rn.f32 	%f1275, %f1267, 0f3FB8AA3B, %f1274;
	fma.rn.f32 	%f1276, %f1267, 0f32A57060, %f1275;
	mov.b32 	%r62, %f1272;
	shl.b32 	%r63, %r62, 23;
	mov.b32 	%f1277, %r63;
	ex2.approx.ftz.f32 	%f1278, %f1276;
	mul.f32 	%f1279, %f1278, %f1277;
	mul.f32 	%f1280, %f1263, %f1279;
	mul.f32 	%f1281, %f1266, %f1280;
	ld.const.f32 	%f1282, [%rd46+12];
	mul.f32 	%f1283, %f1282, 0fC0C00000;
	mul.f32 	%f1284, %f1261, %f1283;
	fma.rn.f32 	%f1285, %f1258, %f1281, %f1284;
	ld.const.f32 	%f1286, [%rd46+16];
	mul.f32 	%f1287, %f1286, 0fC1000000;
	mul.f32 	%f1288, %f1261, %f1287;
	fma.rn.f32 	%f1289, %f1259, %f1288, %f1285;
	mul.f32 	%f1290, %f1258, %f1259;
	ld.const.f32 	%f1291, [%rd46+20];
	fma.rn.f32 	%f1292, %f1290, %f1291, %f1289;
	fma.rn.f32 	%f4052, %f1292, %f118, %f4052;
	fma.rn.f32 	%f4053, %f1292, %f119, %f4053;
	fma.rn.f32 	%f4054, %f1292, %f120, %f4054;
$L__BB0_26:
	ld.shared.f32 	%f1293, [_ZZ15nacl_kernel_gpuE4s_xj+192];
	sub.f32 	%f1294, %f2, %f1293;
	mul.f32 	%f1295, %f1, %f1294;
	cvt.rni.f32.f32 	%f1296, %f1295;
	mul.f32 	%f1297, %f651, %f1296;
	sub.f32 	%f128, %f1294, %f1297;
	fma.rn.f32 	%f1298, %f128, %f128, 0f00000000;
	ld.shared.f32 	%f1299, [_ZZ15nacl_kernel_gpuE4s_xj+196];
	sub.f32 	%f1300, %f3, %f1299;
	mul.f32 	%f1301, %f1, %f1300;
	cvt.rni.f32.f32 	%f1302, %f1301;
	mul.f32 	%f1303, %f651, %f1302;
	sub.f32 	%f129, %f1300, %f1303;
	fma.rn.f32 	%f1304, %f129, %f129, %f1298;
	ld.shared.f32 	%f1305, [_ZZ15nacl_kernel_gpuE4s_xj+200];
	sub.f32 	%f1306, %f4, %f1305;
	mul.f32 	%f1307, %f1, %f1306;
	cvt.rni.f32.f32 	%f1308, %f1307;
	mul.f32 	%f1309, %f651, %f1308;
	sub.f32 	%f130, %f1306, %f1309;
	fma.rn.f32 	%f131, %f130, %f130, %f1304;
	setp.eq.f32 	%p14, %f131, 0f00000000;
	@%p14 bra 	$L__BB0_28;
	ld.shared.u32 	%r64, [_ZZ15nacl_kernel_gpuE4s_xj+204];
	sqrt.rn.f32 	%f1310, %f131;
	rcp.rn.f32 	%f1311, %f1310;
	mul.f32 	%f1312, %f1311, %f1311;
	mul.f32 	%f1313, %f1312, %f1312;
	mul.f32 	%f1314, %f1313, %f1313;
	add.s32 	%r65, %r64, %r3;
	mul.wide.s32 	%rd47, %r65, 24;
	mov.u64 	%rd48, d_matrix;
	add.s64 	%rd49, %rd48, %rd47;
	ld.const.f32 	%f1315, [%rd49];
	mul.f32 	%f1316, %f1315, 0f3C70319E;
	ld.const.f32 	%f1317, [%rd49+4];
	sub.f32 	%f1318, %f1317, %f1310;
	ld.const.f32 	%f1319, [%rd49+8];
	mul.f32 	%f1320, %f1318, %f1319;
	fma.rn.f32 	%f1321, %f1320, 0f3BBB989D, 0f3F000000;
	cvt.sat.f32.f32 	%f1322, %f1321;
	mov.f32 	%f1323, 0f4B400001;
	mov.f32 	%f1324, 0f437C0000;
	fma.rm.f32 	%f1325, %f1322, %f1324, %f1323;
	add.f32 	%f1326, %f1325, 0fCB40007F;
	neg.f32 	%f1327, %f1326;
	fma.rn.f32 	%f1328, %f1320, 0f3FB8AA3B, %f1327;
	fma.rn.f32 	%f1329, %f1320, 0f32A57060, %f1328;
	mov.b32 	%r66, %f1325;
	shl.b32 	%r67, %r66, 23;
	mov.b32 	%f1330, %r67;
	ex2.approx.ftz.f32 	%f1331, %f1329;
	mul.f32 	%f1332, %f1331, %f1330;
	mul.f32 	%f1333, %f1316, %f1332;
	mul.f32 	%f1334, %f1319, %f1333;
	ld.const.f32 	%f1335, [%rd49+12];
	mul.f32 	%f1336, %f1335, 0fC0C00000;
	mul.f32 	%f1337, %f1314, %f1336;
	fma.rn.f32 	%f1338, %f1311, %f1334, %f1337;
	ld.const.f32 	%f1339, [%rd49+16];
	mul.f32 	%f1340, %f1339, 0fC1000000;
	mul.f32 	%f1341, %f1314, %f1340;
	fma.rn.f32 	%f1342, %f1312, %f1341, %f1338;
	mul.f32 	%f1343, %f1311, %f1312;
	ld.const.f32 	%f1344, [%rd49+20];
	fma.rn.f32 	%f1345, %f1343, %f1344, %f1342;
	fma.rn.f32 	%f4052, %f1345, %f128, %f4052;
	fma.rn.f32 	%f4053, %f1345, %f129, %f4053;
	fma.rn.f32 	%f4054, %f1345, %f130, %f4054;
$L__BB0_28:
	ld.shared.f32 	%f1346, [_ZZ15nacl_kernel_gpuE4s_xj+208];
	sub.f32 	%f1347, %f2, %f1346;
	mul.f32 	%f1348, %f1, %f1347;
	cvt.rni.f32.f32 	%f1349, %f1348;
	mul.f32 	%f1350, %f651, %f1349;
	sub.f32 	%f138, %f1347, %f1350;
	fma.rn.f32 	%f1351, %f138, %f138, 0f00000000;
	ld.shared.f32 	%f1352, [_ZZ15nacl_kernel_gpuE4s_xj+212];
	sub.f32 	%f1353, %f3, %f1352;
	mul.f32 	%f1354, %f1, %f1353;
	cvt.rni.f32.f32 	%f1355, %f1354;
	mul.f32 	%f1356, %f651, %f1355;
	sub.f32 	%f139, %f1353, %f1356;
	fma.rn.f32 	%f1357, %f139, %f139, %f1351;
	ld.shared.f32 	%f1358, [_ZZ15nacl_kernel_gpuE4s_xj+216];
	sub.f32 	%f1359, %f4, %f1358;
	mul.f32 	%f1360, %f1, %f1359;
	cvt.rni.f32.f32 	%f1361, %f1360;
	mul.f32 	%f1362, %f651, %f1361;
	sub.f32 	%f140, %f1359, %f1362;
	fma.rn.f32 	%f141, %f140, %f140, %f1357;
	setp.eq.f32 	%p15, %f141, 0f00000000;
	@%p15 bra 	$L__BB0_30;
	ld.shared.u32 	%r68, [_ZZ15nacl_kernel_gpuE4s_xj+220];
	sqrt.rn.f32 	%f1363, %f141;
	rcp.rn.f32 	%f1364, %f1363;
	mul.f32 	%f1365, %f1364, %f1364;
	mul.f32 	%f1366, %f1365, %f1365;
	mul.f32 	%f1367, %f1366, %f1366;
	add.s32 	%r69, %r68, %r3;
	mul.wide.s32 	%rd50, %r69, 24;
	mov.u64 	%rd51, d_matrix;
	add.s64 	%rd52, %rd51, %rd50;
	ld.const.f32 	%f1368, [%rd52];
	mul.f32 	%f1369, %f1368, 0f3C70319E;
	ld.const.f32 	%f1370, [%rd52+4];
	sub.f32 	%f1371, %f1370, %f1363;
	ld.const.f32 	%f1372, [%rd52+8];
	mul.f32 	%f1373, %f1371, %f1372;
	fma.rn.f32 	%f1374, %f1373, 0f3BBB989D, 0f3F000000;
	cvt.sat.f32.f32 	%f1375, %f1374;
	mov.f32 	%f1376, 0f4B400001;
	mov.f32 	%f1377, 0f437C0000;
	fma.rm.f32 	%f1378, %f1375, %f1377, %f1376;
	add.f32 	%f1379, %f1378, 0fCB40007F;
	neg.f32 	%f1380, %f1379;
	fma.rn.f32 	%f1381, %f1373, 0f3FB8AA3B, %f1380;
	fma.rn.f32 	%f1382, %f1373, 0f32A57060, %f1381;
	mov.b32 	%r70, %f1378;
	shl.b32 	%r71, %r70, 23;
	mov.b32 	%f1383, %r71;
	ex2.approx.ftz.f32 	%f1384, %f1382;
	mul.f32 	%f1385, %f1384, %f1383;
	mul.f32 	%f1386, %f1369, %f1385;
	mul.f32 	%f1387, %f1372, %f1386;
	ld.const.f32 	%f1388, [%rd52+12];
	mul.f32 	%f1389, %f1388, 0fC0C00000;
	mul.f32 	%f1390, %f1367, %f1389;
	fma.rn.f32 	%f1391, %f1364, %f1387, %f1390;
	ld.const.f32 	%f1392, [%rd52+16];
	mul.f32 	%f1393, %f1392, 0fC1000000;
	mul.f32 	%f1394, %f1367, %f1393;
	fma.rn.f32 	%f1395, %f1365, %f1394, %f1391;
	mul.f32 	%f1396, %f1364, %f1365;
	ld.const.f32 	%f1397, [%rd52+20];
	fma.rn.f32 	%f1398, %f1396, %f1397, %f1395;
	fma.rn.f32 	%f4052, %f1398, %f138, %f4052;
	fma.rn.f32 	%f4053, %f1398, %f139, %f4053;
	fma.rn.f32 	%f4054, %f1398, %f140, %f4054;
$L__BB0_30:
	ld.shared.f32 	%f1399, [_ZZ15nacl_kernel_gpuE4s_xj+224];
	sub.f32 	%f1400, %f2, %f1399;
	mul.f32 	%f1401, %f1, %f1400;
	cvt.rni.f32.f32 	%f1402, %f1401;
	mul.f32 	%f1403, %f651, %f1402;
	sub.f32 	%f148, %f1400, %f1403;
	fma.rn.f32 	%f1404, %f148, %f148, 0f00000000;
	ld.shared.f32 	%f1405, [_ZZ15nacl_kernel_gpuE4s_xj+228];
	sub.f32 	%f1406, %f3, %f1405;
	mul.f32 	%f1407, %f1, %f1406;
	cvt.rni.f32.f32 	%f1408, %f1407;
	mul.f32 	%f1409, %f651, %f1408;
	sub.f32 	%f149, %f1406, %f1409;
	fma.rn.f32 	%f1410, %f149, %f149, %f1404;
	ld.shared.f32 	%f1411, [_ZZ15nacl_kernel_gpuE4s_xj+232];
	sub.f32 	%f1412, %f4, %f1411;
	mul.f32 	%f1413, %f1, %f1412;
	cvt.rni.f32.f32 	%f1414, %f1413;
	mul.f32 	%f1415, %f651, %f1414;
	sub.f32 	%f150, %f1412, %f1415;
	fma.rn.f32 	%f151, %f150, %f150, %f1410;
	setp.eq.f32 	%p16, %f151, 0f00000000;
	@%p16 bra 	$L__BB0_32;
	ld.shared.u32 	%r72, [_ZZ15nacl_kernel_gpuE4s_xj+236];
	sqrt.rn.f32 	%f1416, %f151;
	rcp.rn.f32 	%f1417, %f1416;
	mul.f32 	%f1418, %f1417, %f1417;
	mul.f32 	%f1419, %f1418, %f1418;
	mul.f32 	%f1420, %f1419, %f1419;
	add.s32 	%r73, %r72, %r3;
	mul.wide.s32 	%rd53, %r73, 24;
	mov.u64 	%rd54, d_matrix;
	add.s64 	%rd55, %rd54, %rd53;
	ld.const.f32 	%f1421, [%rd55];
	mul.f32 	%f1422, %f1421, 0f3C70319E;
	ld.const.f32 	%f1423, [%rd55+4];
	sub.f32 	%f1424, %f1423, %f1416;
	ld.const.f32 	%f1425, [%rd55+8];
	mul.f32 	%f1426, %f1424, %f1425;
	fma.rn.f32 	%f1427, %f1426, 0f3BBB989D, 0f3F000000;
	cvt.sat.f32.f32 	%f1428, %f1427;
	mov.f32 	%f1429, 0f4B400001;
	mov.f32 	%f1430, 0f437C0000;
	fma.rm.f32 	%f1431, %f1428, %f1430, %f1429;
	add.f32 	%f1432, %f1431, 0fCB40007F;
	neg.f32 	%f1433, %f1432;
	fma.rn.f32 	%f1434, %f1426, 0f3FB8AA3B, %f1433;
	fma.rn.f32 	%f1435, %f1426, 0f32A57060, %f1434;
	mov.b32 	%r74, %f1431;
	shl.b32 	%r75, %r74, 23;
	mov.b32 	%f1436, %r75;
	ex2.approx.ftz.f32 	%f1437, %f1435;
	mul.f32 	%f1438, %f1437, %f1436;
	mul.f32 	%f1439, %f1422, %f1438;
	mul.f32 	%f1440, %f1425, %f1439;
	ld.const.f32 	%f1441, [%rd55+12];
	mul.f32 	%f1442, %f1441, 0fC0C00000;
	mul.f32 	%f1443, %f1420, %f1442;
	fma.rn.f32 	%f1444, %f1417, %f1440, %f1443;
	ld.const.f32 	%f1445, [%rd55+16];
	mul.f32 	%f1446, %f1445, 0fC1000000;
	mul.f32 	%f1447, %f1420, %f1446;
	fma.rn.f32 	%f1448, %f1418, %f1447, %f1444;
	mul.f32 	%f1449, %f1417, %f1418;
	ld.const.f32 	%f1450, [%rd55+20];
	fma.rn.f32 	%f1451, %f1449, %f1450, %f1448;
	fma.rn.f32 	%f4052, %f1451, %f148, %f4052;
	fma.rn.f32 	%f4053, %f1451, %f149, %f4053;
	fma.rn.f32 	%f4054, %f1451, %f150, %f4054;
$L__BB0_32:
	ld.shared.f32 	%f1452, [_ZZ15nacl_kernel_gpuE4s_xj+240];
	sub.f32 	%f1453, %f2, %f1452;
	mul.f32 	%f1454, %f1, %f1453;
	cvt.rni.f32.f32 	%f1455, %f1454;
	mul.f32 	%f1456, %f651, %f1455;
	sub.f32 	%f158, %f1453, %f1456;
	fma.rn.f32 	%f1457, %f158, %f158, 0f00000000;
	ld.shared.f32 	%f1458, [_ZZ15nacl_kernel_gpuE4s_xj+244];
	sub.f32 	%f1459, %f3, %f1458;
	mul.f32 	%f1460, %f1, %f1459;
	cvt.rni.f32.f32 	%f1461, %f1460;
	mul.f32 	%f1462, %f651, %f1461;
	sub.f32 	%f159, %f1459, %f1462;
	fma.rn.f32 	%f1463, %f159, %f159, %f1457;
	ld.shared.f32 	%f1464, [_ZZ15nacl_kernel_gpuE4s_xj+248];
	sub.f32 	%f1465, %f4, %f1464;
	mul.f32 	%f1466, %f1, %f1465;
	cvt.rni.f32.f32 	%f1467, %f1466;
	mul.f32 	%f1468, %f651, %f1467;
	sub.f32 	%f160, %f1465, %f1468;
	fma.rn.f32 	%f161, %f160, %f160, %f1463;
	setp.eq.f32 	%p17, %f161, 0f00000000;
	@%p17 bra 	$L__BB0_34;
	ld.shared.u32 	%r76, [_ZZ15nacl_kernel_gpuE4s_xj+252];
	sqrt.rn.f32 	%f1469, %f161;
	rcp.rn.f32 	%f1470, %f1469;
	mul.f32 	%f1471, %f1470, %f1470;
	mul.f32 	%f1472, %f1471, %f1471;
	mul.f32 	%f1473, %f1472, %f1472;
	add.s32 	%r77, %r76, %r3;
	mul.wide.s32 	%rd56, %r77, 24;
	mov.u64 	%rd57, d_matrix;
	add.s64 	%rd58, %rd57, %rd56;
	ld.const.f32 	%f1474, [%rd58];
	mul.f32 	%f1475, %f1474, 0f3C70319E;
	ld.const.f32 	%f1476, [%rd58+4];
	sub.f32 	%f1477, %f1476, %f1469;
	ld.const.f32 	%f1478, [%rd58+8];
	mul.f32 	%f1479, %f1477, %f1478;
	fma.rn.f32 	%f1480, %f1479, 0f3BBB989D, 0f3F000000;
	cvt.sat.f32.f32 	%f1481, %f1480;
	mov.f32 	%f1482, 0f4B400001;
	mov.f32 	%f1483, 0f437C0000;
	fma.rm.f32 	%f1484, %f1481, %f1483, %f1482;
	add.f32 	%f1485, %f1484, 0fCB40007F;
	neg.f32 	%f1486, %f1485;
	fma.rn.f32 	%f1487, %f1479, 0f3FB8AA3B, %f1486;
	fma.rn.f32 	%f1488, %f1479, 0f32A57060, %f1487;
	mov.b32 	%r78, %f1484;
	shl.b32 	%r79, %r78, 23;
	mov.b32 	%f1489, %r79;
	ex2.approx.ftz.f32 	%f1490, %f1488;
	mul.f32 	%f1491, %f1490, %f1489;
	mul.f32 	%f1492, %f1475, %f1491;
	mul.f32 	%f1493, %f1478, %f1492;
	ld.const.f32 	%f1494, [%rd58+12];
	mul.f32 	%f1495, %f1494, 0fC0C00000;
	mul.f32 	%f1496, %f1473, %f1495;
	fma.rn.f32 	%f1497, %f1470, %f1493, %f1496;
	ld.const.f32 	%f1498, [%rd58+16];
	mul.f32 	%f1499, %f1498, 0fC1000000;
	mul.f32 	%f1500, %f1473, %f1499;
	fma.rn.f32 	%f1501, %f1471, %f1500, %f1497;
	mul.f32 	%f1502, %f1470, %f1471;
	ld.const.f32 	%f1503, [%rd58+20];
	fma.rn.f32 	%f1504, %f1502, %f1503, %f1501;
	fma.rn.f32 	%f4052, %f1504, %f158, %f4052;
	fma.rn.f32 	%f4053, %f1504, %f159, %f4053;
	fma.rn.f32 	%f4054, %f1504, %f160, %f4054;
$L__BB0_34:
	ld.shared.f32 	%f1505, [_ZZ15nacl_kernel_gpuE4s_xj+256];
	sub.f32 	%f1506, %f2, %f1505;
	mul.f32 	%f1507, %f1, %f1506;
	cvt.rni.f32.f32 	%f1508, %f1507;
	mul.f32 	%f1509, %f651, %f1508;
	sub.f32 	%f168, %f1506, %f1509;
	fma.rn.f32 	%f1510, %f168, %f168, 0f00000000;
	ld.shared.f32 	%f1511, [_ZZ15nacl_kernel_gpuE4s_xj+260];
	sub.f32 	%f1512, %f3, %f1511;
	mul.f32 	%f1513, %f1, %f1512;
	cvt.rni.f32.f32 	%f1514, %f1513;
	mul.f32 	%f1515, %f651, %f1514;
	sub.f32 	%f169, %f1512, %f1515;
	fma.rn.f32 	%f1516, %f169, %f169, %f1510;
	ld.shared.f32 	%f1517, [_ZZ15nacl_kernel_gpuE4s_xj+264];
	sub.f32 	%f1518, %f4, %f1517;
	mul.f32 	%f1519, %f1, %f1518;
	cvt.rni.f32.f32 	%f1520, %f1519;
	mul.f32 	%f1521, %f651, %f1520;
	sub.f32 	%f170, %f1518, %f1521;
	fma.rn.f32 	%f171, %f170, %f170, %f1516;
	setp.eq.f32 	%p18, %f171, 0f00000000;
	@%p18 bra 	$L__BB0_36;
	ld.shared.u32 	%r80, [_ZZ15nacl_kernel_gpuE4s_xj+268];
	sqrt.rn.f32 	%f1522, %f171;
	rcp.rn.f32 	%f1523, %f1522;
	mul.f32 	%f1524, %f1523, %f1523;
	mul.f32 	%f1525, %f1524, %f1524;
	mul.f32 	%f1526, %f1525, %f1525;
	add.s32 	%r81, %r80, %r3;
	mul.wide.s32 	%rd59, %r81, 24;
	mov.u64 	%rd60, d_matrix;
	add.s64 	%rd61, %rd60, %rd59;
	ld.const.f32 	%f1527, [%rd61];
	mul.f32 	%f1528, %f1527, 0f3C70319E;
	ld.const.f32 	%f1529, [%rd61+4];
	sub.f32 	%f1530, %f1529, %f1522;
	ld.const.f32 	%f1531, [%rd61+8];
	mul.f32 	%f1532, %f1530, %f1531;
	fma.rn.f32 	%f1533, %f1532, 0f3BBB989D, 0f3F000000;
	cvt.sat.f32.f32 	%f1534, %f1533;
	mov.f32 	%f1535, 0f4B400001;
	mov.f32 	%f1536, 0f437C0000;
	fma.rm.f32 	%f1537, %f1534, %f1536, %f1535;
	add.f32 	%f1538, %f1537, 0fCB40007F;
	neg.f32 	%f1539, %f1538;
	fma.rn.f32 	%f1540, %f1532, 0f3FB8AA3B, %f1539;
	fma.rn.f32 	%f1541, %f1532, 0f32A57060, %f1540;
	mov.b32 	%r82, %f1537;
	shl.b32 	%r83, %r82, 23;
	mov.b32 	%f1542, %r83;
	ex2.approx.ftz.f32 	%f1543, %f1541;
	mul.f32 	%f1544, %f1543, %f1542;
	mul.f32 	%f1545, %f1528, %f1544;
	mul.f32 	%f1546, %f1531, %f1545;
	ld.const.f32 	%f1547, [%rd61+12];
	mul.f32 	%f1548, %f1547, 0fC0C00000;
	mul.f32 	%f1549, %f1526, %f1548;
	fma.rn.f32 	%f1550, %f1523, %f1546, %f1549;
	ld.const.f32 	%f1551, [%rd61+16];
	mul.f32 	%f1552, %f1551, 0fC1000000;
	mul.f32 	%f1553, %f1526, %f1552;
	fma.rn.f32 	%f1554, %f1524, %f1553, %f1550;
	mul.f32 	%f1555, %f1523, %f1524;
	ld.const.f32 	%f1556, [%rd61+20];
	fma.rn.f32 	%f1557, %f1555, %f1556, %f1554;
	fma.rn.f32 	%f4052, %f1557, %f168, %f4052;
	fma.rn.f32 	%f4053, %f1557, %f169, %f4053;
	fma.rn.f32 	%f4054, %f1557, %f170, %f4054;
$L__BB0_36:
	ld.shared.f32 	%f1558, [_ZZ15nacl_kernel_gpuE4s_xj+272];
	sub.f32 	%f1559, %f2, %f1558;
	mul.f32 	%f1560, %f1, %f1559;
	cvt.rni.f32.f32 	%f1561, %f1560;
	mul.f32 	%f1562, %f651, %f1561;
	sub.f32 	%f178, %f1559, %f1562;
	fma.rn.f32 	%f1563, %f178, %f178, 0f00000000;
	ld.shared.f32 	%f1564, [_ZZ15nacl_kernel_gpuE4s_xj+276];
	sub.f32 	%f1565, %f3, %f1564;
	mul.f32 	%f1566, %f1, %f1565;
	cvt.rni.f32.f32 	%f1567, %f1566;
	mul.f32 	%f1568, %f651, %f1567;
	sub.f32 	%f179, %f1565, %f1568;
	fma.rn.f32 	%f1569, %f179, %f179, %f1563;
	ld.shared.f32 	%f1570, [_ZZ15nacl_kernel_gpuE4s_xj+280];
	sub.f32 	%f1571, %f4, %f1570;
	mul.f32 	%f1572, %f1, %f1571;
	cvt.rni.f32.f32 	%f1573, %f1572;
	mul.f32 	%f1574, %f651, %f1573;
	sub.f32 	%f180, %f1571, %f1574;
	fma.rn.f32 	%f181, %f180, %f180, %f1569;
	setp.eq.f32 	%p19, %f181, 0f00000000;
	@%p19 bra 	$L__BB0_38;
	ld.shared.u32 	%r84, [_ZZ15nacl_kernel_gpuE4s_xj+284];
	sqrt.rn.f32 	%f1575, %f181;
	rcp.rn.f32 	%f1576, %f1575;
	mul.f32 	%f1577, %f1576, %f1576;
	mul.f32 	%f1578, %f1577, %f1577;
	mul.f32 	%f1579, %f1578, %f1578;
	add.s32 	%r85, %r84, %r3;
	mul.wide.s32 	%rd62, %r85, 24;
	mov.u64 	%rd63, d_matrix;
	add.s64 	%rd64, %rd63, %rd62;
	ld.const.f32 	%f1580, [%rd64];
	mul.f32 	%f1581, %f1580, 0f3C70319E;
	ld.const.f32 	%f1582, [%rd64+4];
	sub.f32 	%f1583, %f1582, %f1575;
	ld.const.f32 	%f1584, [%rd64+8];
	mul.f32 	%f1585, %f1583, %f1584;
	fma.rn.f32 	%f1586, %f1585, 0f3BBB989D, 0f3F000000;
	cvt.sat.f32.f32 	%f1587, %f1586;
	mov.f32 	%f1588, 0f4B400001;
	mov.f32 	%f1589, 0f437C0000;
	fma.rm.f32 	%f1590, %f1587, %f1589, %f1588;
	add.f32 	%f1591, %f1590, 0fCB40007F;
	neg.f32 	%f1592, %f1591;
	fma.rn.f32 	%f1593, %f1585, 0f3FB8AA3B, %f1592;
	fma.rn.f32 	%f1594, %f1585, 0f32A57060, %f1593;
	mov.b32 	%r86, %f1590;
	shl.b32 	%r87, %r86, 23;
	mov.b32 	%f1595, %r87;
	ex2.approx.ftz.f32 	%f1596, %f1594;
	mul.f32 	%f1597, %f1596, %f1595;
	mul.f32 	%f1598, %f1581, %f1597;
	mul.f32 	%f1599, %f1584, %f1598;
	ld.const.f32 	%f1600, [%rd64+12];
	mul.f32 	%f1601, %f1600, 0fC0C00000;
	mul.f32 	%f1602, %f1579, %f1601;
	fma.rn.f32 	%f1603, %f1576, %f1599, %f1602;
	ld.const.f32 	%f1604, [%rd64+16];
	mul.f32 	%f1605, %f1604, 0fC1000000;
	mul.f32 	%f1606, %f1579, %f1605;
	fma.rn.f32 	%f1607, %f1577, %f1606, %f1603;
	mul.f32 	%f1608, %f1576, %f1577;
	ld.const.f32 	%f1609, [%rd64+20];
	fma.rn.f32 	%f1610, %f1608, %f1609, %f1607;
	fma.rn.f32 	%f4052, %f1610, %f178, %f4052;
	fma.rn.f32 	%f4053, %f1610, %f179, %f4053;
	fma.rn.f32 	%f4054, %f1610, %f180, %f4054;
$L__BB0_38:
	ld.shared.f32 	%f1611, [_ZZ15nacl_kernel_gpuE4s_xj+288];
	sub.f32 	%f1612, %f2, %f1611;
	mul.f32 	%f1613, %f1, %f1612;
	cvt.rni.f32.f32 	%f1614, %f1613;
	mul.f32 	%f1615, %f651, %f1614;
	sub.f32 	%f188, %f1612, %f1615;
	fma.rn.f32 	%f1616, %f188, %f188, 0f00000000;
	ld.shared.f32 	%f1617, [_ZZ15nacl_kernel_gpuE4s_xj+292];
	sub.f32 	%f1618, %f3, %f1617;
	mul.f32 	%f1619, %f1, %f1618;
	cvt.rni.f32.f32 	%f1620, %f1619;
	mul.f32 	%f1621, %f651, %f1620;
	sub.f32 	%f189, %f1618, %f1621;
	fma.rn.f32 	%f1622, %f189, %f189, %f1616;
	ld.shared.f32 	%f1623, [_ZZ15nacl_kernel_gpuE4s_xj+296];
	sub.f32 	%f1624, %f4, %f1623;
	mul.f32 	%f1625, %f1, %f1624;
	cvt.rni.f32.f32 	%f1626, %f1625;
	mul.f32 	%f1627, %f651, %f1626;
	sub.f32 	%f190, %f1624, %f1627;
	fma.rn.f32 	%f191, %f190, %f190, %f1622;
	setp.eq.f32 	%p20, %f191, 0f00000000;
	@%p20 bra 	$L__BB0_40;
	ld.shared.u32 	%r88, [_ZZ15nacl_kernel_gpuE4s_xj+300];
	sqrt.rn.f32 	%f1628, %f191;
	rcp.rn.f32 	%f1629, %f1628;
	mul.f32 	%f1630, %f1629, %f1629;
	mul.f32 	%f1631, %f1630, %f1630;
	mul.f32 	%f1632, %f1631, %f1631;
	add.s32 	%r89, %r88, %r3;
	mul.wide.s32 	%rd65, %r89, 24;
	mov.u64 	%rd66, d_matrix;
	add.s64 	%rd67, %rd66, %rd65;
	ld.const.f32 	%f1633, [%rd67];
	mul.f32 	%f1634, %f1633, 0f3C70319E;
	ld.const.f32 	%f1635, [%rd67+4];
	sub.f32 	%f1636, %f1635, %f1628;
	ld.const.f32 	%f1637, [%rd67+8];
	mul.f32 	%f1638, %f1636, %f1637;
	fma.rn.f32 	%f1639, %f1638, 0f3BBB989D, 0f3F000000;
	cvt.sat.f32.f32 	%f1640, %f1639;
	mov.f32 	%f1641, 0f4B400001;
	mov.f32 	%f1642, 0f437C0000;
	fma.rm.f32 	%f1643, %f1640, %f1642, %f1641;
	add.f32 	%f1644, %f1643, 0fCB40007F;
	neg.f32 	%f1645, %f1644;
	fma.rn.f32 	%f1646, %f1638, 0f3FB8AA3B, %f1645;
	fma.rn.f32 	%f1647, %f1638, 0f32A57060, %f1646;
	mov.b32 	%r90, %f1643;
	shl.b32 	%r91, %r90, 23;
	mov.b32 	%f1648, %r91;
	ex2.approx.ftz.f32 	%f1649, %f1647;
	mul.f32 	%f1650, %f1649, %f1648;
	mul.f32 	%f1651, %f1634, %f1650;
	mul.f32 	%f1652, %f1637, %f1651;
	ld.const.f32 	%f1653, [%rd67+12];
	mul.f32 	%f1654, %f1653, 0fC0C00000;
	mul.f32 	%f1655, %f1632, %f1654;
	fma.rn.f32 	%f1656, %f1629, %f1652, %f1655;
	ld.const.f32 	%f1657, [%rd67+16];
	mul.f32 	%f1658, %f1657, 0fC1000000;
	mul.f32 	%f1659, %f1632, %f1658;
	fma.rn.f32 	%f1660, %f1630, %f1659, %f1656;
	mul.f32 	%f1661, %f1629, %f1630;
	ld.const.f32 	%f1662, [%rd67+20];
	fma.rn.f32 	%f1663, %f1661, %f1662, %f1660;
	fma.rn.f32 	%f4052, %f1663, %f188, %f4052;
	fma.rn.f32 	%f4053, %f1663, %f189, %f4053;
	fma.rn.f32 	%f4054, %f1663, %f190, %f4054;
$L__BB0_40:
	ld.shared.f32 	%f1664, [_ZZ15nacl_kernel_gpuE4s_xj+304];
	sub.f32 	%f1665, %f2, %f1664;
	mul.f32 	%f1666, %f1, %f1665;
	cvt.rni.f32.f32 	%f1667, %f1666;
	mul.f32 	%f1668, %f651, %f1667;
	sub.f32 	%f198, %f1665, %f1668;
	fma.rn.f32 	%f1669, %f198, %f198, 0f00000000;
	ld.shared.f32 	%f1670, [_ZZ15nacl_kernel_gpuE4s_xj+308];
	sub.f32 	%f1671, %f3, %f1670;
	mul.f32 	%f1672, %f1, %f1671;
	cvt.rni.f32.f32 	%f1673, %f1672;
	mul.f32 	%f1674, %f651, %f1673;
	sub.f32 	%f199, %f1671, %f1674;
	fma.rn.f32 	%f1675, %f199, %f199, %f1669;
	ld.shared.f32 	%f1676, [_ZZ15nacl_kernel_gpuE4s_xj+312];
	sub.f32 	%f1677, %f4, %f1676;
	mul.f32 	%f1678, %f1, %f1677;
	cvt.rni.f32.f32 	%f1679, %f1678;
	mul.f32 	%f1680, %f651, %f1679;
	sub.f32 	%f200, %f1677, %f1680;
	fma.rn.f32 	%f201, %f200, %f200, %f1675;
	setp.eq.f32 	%p21, %f201, 0f00000000;
	@%p21 bra 	$L__BB0_42;
	ld.shared.u32 	%r92, [_ZZ15nacl_kernel_gpuE4s_xj+316];
	sqrt.rn.f32 	%f1681, %f201;
	rcp.rn.f32 	%f1682, %f1681;
	mul.f32 	%f1683, %f1682, %f1682;
	mul.f32 	%f1684, %f1683, %f1683;
	mul.f32 	%f1685, %f1684, %f1684;
	add.s32 	%r93, %r92, %r3;
	mul.wide.s32 	%rd68, %r93, 24;
	mov.u64 	%rd69, d_matrix;
	add.s64 	%rd70, %rd69, %rd68;
	ld.const.f32 	%f1686, [%rd70];
	mul.f32 	%f1687, %f1686, 0f3C70319E;
	ld.const.f32 	%f1688, [%rd70+4];
	sub.f32 	%f1689, %f1688, %f1681;
	ld.const.f32 	%f1690, [%rd70+8];
	mul.f32 	%f1691, %f1689, %f1690;
	fma.rn.f32 	%f1692, %f1691, 0f3BBB989D, 0f3F000000;
	cvt.sat.f32.f32 	%f1693, %f1692;
	mov.f32 	%f1694, 0f4B400001;
	mov.f32 	%f1695, 0f437C0000;
	fma.rm.f32 	%f1696, %f1693, %f1695, %f1694;
	add.f32 	%f1697, %f1696, 0fCB40007F;
	neg.f32 	%f1698, %f1697;
	fma.rn.f32 	%f1699, %f1691, 0f3FB8AA3B, %f1698;
	fma.rn.f32 	%f1700, %f1691, 0f32A57060, %f1699;
	mov.b32 	%r94, %f1696;
	shl.b32 	%r95, %r94, 23;
	mov.b32 	%f1701, %r95;
	ex2.approx.ftz.f32 	%f1702, %f1700;
	mul.f32 	%f1703, %f1702, %f1701;
	mul.f32 	%f1704, %f1687, %f1703;
	mul.f32 	%f1705, %f1690, %f1704;
	ld.const.f32 	%f1706, [%rd70+12];
	mul.f32 	%f1707, %f1706, 0fC0C00000;
	mul.f32 	%f1708, %f1685, %f1707;
	fma.rn.f32 	%f1709, %f1682, %f1705, %f1708;
	ld.const.f32 	%f1710, [%rd70+16];
	mul.f32 	%f1711, %f1710, 0fC1000000;
	mul.f32 	%f1712, %f1685, %f1711;
	fma.rn.f32 	%f1713, %f1683, %f1712, %f1709;
	mul.f32 	%f1714, %f1682, %f1683;
	ld.const.f32 	%f1715, [%rd70+20];
	fma.rn.f32 	%f1716, %f1714, %f1715, %f1713;
	fma.rn.f32 	%f4052, %f1716, %f198, %f4052;
	fma.rn.f32 	%f4053, %f1716, %f199, %f4053;
	fma.rn.f32 	%f4054, %f1716, %f200, %f4054;
$L__BB0_42:
	ld.shared.f32 	%f1717, [_ZZ15nacl_kernel_gpuE4s_xj+320];
	sub.f32 	%f1718, %f2, %f1717;
	mul.f32 	%f1719, %f1, %f1718;
	cvt.rni.f32.f32 	%f1720, %f1719;
	mul.f32 	%f1721, %f651, %f1720;
	sub.f32 	%f208, %f1718, %f1721;
	fma.rn.f32 	%f1722, %f208, %f208, 0f00000000;
	ld.shared.f32 	%f1723, [_ZZ15nacl_kernel_gpuE4s_xj+324];
	sub.f32 	%f1724, %f3, %f1723;
	mul.f32 	%f1725, %f1, %f1724;
	cvt.rni.f32.f32 	%f1726, %f1725;
	mul.f32 	%f1727, %f651, %f1726;
	sub.f32 	%f209, %f1724, %f1727;
	fma.rn.f32 	%f1728, %f209, %f209, %f1722;
	ld.shared.f32 	%f1729, [_ZZ15nacl_kernel_gpuE4s_xj+328];
	sub.f32 	%f1730, %f4, %f1729;
	mul.f32 	%f1731, %f1, %f1730;
	cvt.rni.f32.f32 	%f1732, %f1731;
	mul.f32 	%f1733, %f651, %f1732;
	sub.f32 	%f210, %f1730, %f1733;
	fma.rn.f32 	%f211, %f210, %f210, %f1728;
	setp.eq.f32 	%p22, %f211, 0f00000000;
	@%p22 bra 	$L__BB0_44;
	ld.shared.u32 	%r96, [_ZZ15nacl_kernel_gpuE4s_xj+332];
	sqrt.rn.f32 	%f1734, %f211;
	rcp.rn.f32 	%f1735, %f1734;
	mul.f32 	%f1736, %f1735, %f1735;
	mul.f32 	%f1737, %f1736, %f1736;
	mul.f32 	%f1738, %f1737, %f1737;
	add.s32 	%r97, %r96, %r3;
	mul.wide.s32 	%rd71, %r97, 24;
	mov.u64 	%rd72, d_matrix;
	add.s64 	%rd73, %rd72, %rd71;
	ld.const.f32 	%f1739, [%rd73];
	mul.f32 	%f1740, %f1739, 0f3C70319E;
	ld.const.f32 	%f1741, [%rd73+4];
	sub.f32 	%f1742, %f1741, %f1734;
	ld.const.f32 	%f1743, [%rd73+8];
	mul.f32 	%f1744, %f1742, %f1743;
	fma.rn.f32 	%f1745, %f1744, 0f3BBB989D, 0f3F000000;
	cvt.sat.f32.f32 	%f1746, %f1745;
	mov.f32 	%f1747, 0f4B400001;
	mov.f32 	%f1748, 0f437C0000;
	fma.rm.f32 	%f1749, %f1746, %f1748, %f1747;
	add.f32 	%f1750, %f1749, 0fCB40007F;
	neg.f32 	%f1751, %f1750;
	fma.rn.f32 	%f1752, %f1744, 0f3FB8AA3B, %f1751;
	fma.rn.f32 	%f1753, %f1744, 0f32A57060, %f1752;
	mov.b32 	%r98, %f1749;
	shl.b32 	%r99, %r98, 23;
	mov.b32 	%f1754, %r99;
	ex2.approx.ftz.f32 	%f1755, %f1753;
	mul.f32 	%f1756, %f1755, %f1754;
	mul.f32 	%f1757, %f1740, %f1756;
	mul.f32 	%f1758, %f1743, %f1757;
	ld.const.f32 	%f1759, [%rd73+12];
	mul.f32 	%f1760, %f1759, 0fC0C00000;
	mul.f32 	%f1761, %f1738, %f1760;
	fma.rn.f32 	%f1762, %f1735, %f1758, %f1761;
	ld.const.f32 	%f1763, [%rd73+16];
	mul.f32 	%f1764, %f1763, 0fC1000000;
	mul.f32 	%f1765, %f1738, %f1764;
	fma.rn.f32 	%f1766, %f1736, %f1765, %f1762;
	mul.f32 	%f1767, %f1735, %f1736;
	ld.const.f32 	%f1768, [%rd73+20];
	fma.rn.f32 	%f1769, %f1767, %f1768, %f1766;
	fma.rn.f32 	%f4052, %f1769, %f208, %f4052;
	fma.rn.f32 	%f4053, %f1769, %f209, %f4053;
	fma.rn.f32 	%f4054, %f1769, %f210, %f4054;
$L__BB0_44:
	ld.shared.f32 	%f1770, [_ZZ15nacl_kernel_gpuE4s_xj+336];
	sub.f32 	%f1771, %f2, %f1770;
	mul.f32 	%f1772, %f1, %f1771;
	cvt.rni.f32.f32 	%f1773, %f1772;
	mul.f32 	%f1774, %f651, %f1773;
	sub.f32 	%f218, %f1771, %f1774;
	fma.rn.f32 	%f1775, %f218, %f218, 0f00000000;
	ld.shared.f32 	%f1776, [_ZZ15nacl_kernel_gpuE4s_xj+340];
	sub.f32 	%f1777, %f3, %f1776;
	mul.f32 	%f1778, %f1, %f1777;
	cvt.rni.f32.f32 	%f1779, %f1778;
	mul.f32 	%f1780, %f651, %f1779;
	sub.f32 	%f219, %f1777, %f1780;
	fma.rn.f32 	%f1781, %f219, %f219, %f1775;
	ld.shared.f32 	%f1782, [_ZZ15nacl_kernel_gpuE4s_xj+344];
	sub.f32 	%f1783, %f4, %f1782;
	mul.f32 	%f1784, %f1, %f1783;
	cvt.rni.f32.f32 	%f1785, %f1784;
	mul.f32 	%f1786, %f651, %f1785;
	sub.f32 	%f220, %f1783, %f1786;
	fma.rn.f32 	%f221, %f220, %f220, %f1781;
	setp.eq.f32 	%p23, %f221, 0f00000000;
	@%p23 bra 	$L__BB0_46;
	ld.shared.u32 	%r100, [_ZZ15nacl_kernel_gpuE4s_xj+348];
	sqrt.rn.f32 	%f1787, %f221;
	rcp.rn.f32 	%f1788, %f1787;
	mul.f32 	%f1789, %f1788, %f1788;
	mul.f32 	%f1790, %f1789, %f1789;
	mul.f32 	%f1791, %f1790, %f1790;
	add.s32 	%r101, %r100, %r3;
	mul.wide.s32 	%rd74, %r101, 24;
	mov.u64 	%rd75, d_matrix;
	add.s64 	%rd76, %rd75, %rd74;
	ld.const.f32 	%f1792, [%rd76];
	mul.f32 	%f1793, %f1792, 0f3C70319E;
	ld.const.f32 	%f1794, [%rd76+4];
	sub.f32 	%f1795, %f1794, %f1787;
	ld.const.f32 	%f1796, [%rd76+8];
	mul.f32 	%f1797, %f1795, %f1796;
	fma.rn.f32 	%f1798, %f1797, 0f3BBB989D, 0f3F000000;
	cvt.sat.f32.f32 	%f1799, %f1798;
	mov.f32 	%f1800, 0f4B400001;
	mov.f32 	%f1801, 0f437C0000;
	fma.rm.f32 	%f1802, %f1799, %f1801, %f1800;
	add.f32 	%f1803, %f1802, 0fCB40007F;
	neg.f32 	%f1804, %f1803;
	fma.rn.f32 	%f1805, %f1797, 0f3FB8AA3B, %f1804;
	fma.rn.f32 	%f1806, %f1797, 0f32A57060, %f1805;
	mov.b32 	%r102, %f1802;
	shl.b32 	%r103, %r102, 23;
	mov.b32 	%f1807, %r103;
	ex2.approx.ftz.f32 	%f1808, %f1806;
	mul.f32 	%f1809, %f1808, %f1807;
	mul.f32 	%f1810, %f1793, %f1809;
	mul.f32 	%f1811, %f1796, %f1810;
	ld.const.f32 	%f1812, [%rd76+12];
	mul.f32 	%f1813, %f1812, 0fC0C00000;
	mul.f32 	%f1814, %f1791, %f1813;
	fma.rn.f32 	%f1815, %f1788, %f1811, %f1814;
	ld.const.f32 	%f1816, [%rd76+16];
	mul.f32 	%f1817, %f1816, 0fC1000000;
	mul.f32 	%f1818, %f1791, %f1817;
	fma.rn.f32 	%f1819, %f1789, %f1818, %f1815;
	mul.f32 	%f1820, %f1788, %f1789;
	ld.const.f32 	%f1821, [%rd76+20];
	fma.rn.f32 	%f1822, %f1820, %f1821, %f1819;
	fma.rn.f32 	%f4052, %f1822, %f218, %f4052;
	fma.rn.f32 	%f4053, %f1822, %f219, %f4053;
	fma.rn.f32 	%f4054, %f1822, %f220, %f4054;
$L__BB0_46:
	ld.shared.f32 	%f1823, [_ZZ15nacl_kernel_gpuE4s_xj+352];
	sub.f32 	%f1824, %f2, %f1823;
	mul.f32 	%f1825, %f1, %f1824;
	cvt.rni.f32.f32 	%f1826, %f1825;
	mul.f32 	%f1827, %f651, %f1826;
	sub.f32 	%f228, %f1824, %f1827;
	fma.rn.f32 	%f1828, %f228, %f228, 0f00000000;
	ld.shared.f32 	%f1829, [_ZZ15nacl_kernel_gpuE4s_xj+356];
	sub.f32 	%f1830, %f3, %f1829;
	mul.f32 	%f1831, %f1, %f1830;
	cvt.rni.f32.f32 	%f1832, %f1831;
	mul.f32 	%f1833, %f651, %f1832;
	sub.f32 	%f229, %f1830, %f1833;
	fma.rn.f32 	%f1834, %f229, %f229, %f1828;
	ld.shared.f32 	%f1835, [_ZZ15nacl_kernel_gpuE4s_xj+360];
	sub.f32 	%f1836, %f4, %f1835;
	mul.f32 	%f1837, %f1, %f1836;
	cvt.rni.f32.f32 	%f1838, %f1837;
	mul.f32 	%f1839, %f651, %f1838;
	sub.f32 	%f230, %f1836, %f1839;
	fma.rn.f32 	%f231, %f230, %f230, %f1834;
	setp.eq.f32 	%p24, %f231, 0f00000000;
	@%p24 bra 	$L__BB0_48;
	ld.shared.u32 	%r104, [_ZZ15nacl_kernel_gpuE4s_xj+364];
	sqrt.rn.f32 	%f1840, %f231;
	rcp.rn.f32 	%f1841, %f1840;
	mul.f32 	%f1842, %f1841, %f1841;
	mul.f32 	%f1843, %f1842, %f1842;
	mul.f32 	%f1844, %f1843, %f1843;
	add.s32 	%r105, %r104, %r3;
	mul.wide.s32 	%rd77, %r105, 24;
	mov.u64 	%rd78, d_matrix;
	add.s64 	%rd79, %rd78, %rd77;
	ld.const.f32 	%f1845, [%rd79];
	mul.f32 	%f1846, %f1845, 0f3C70319E;
	ld.const.f32 	%f1847, [%rd79+4];
	sub.f32 	%f1848, %f1847, %f1840;
	ld.const.f32 	%f1849, [%rd79+8];
	mul.f32 	%f1850, %f1848, %f1849;
	fma.rn.f32 	%f1851, %f1850, 0f3BBB989D, 0f3F000000;
	cvt.sat.f32.f32 	%f1852, %f1851;
	mov.f32 	%f1853, 0f4B400001;
	mov.f32 	%f1854, 0f437C0000;
	fma.rm.f32 	%f1855, %f1852, %f1854, %f1853;
	add.f32 	%f1856, %f1855, 0fCB40007F;
	neg.f32 	%f1857, %f1856;
	fma.rn.f32 	%f1858, %f1850, 0f3FB8AA3B, %f1857;
	fma.rn.f32 	%f1859, %f1850, 0f32A57060, %f1858;
	mov.b32 	%r106, %f1855;
	shl.b32 	%r107, %r106, 23;
	mov.b32 	%f1860, %r107;
	ex2.approx.ftz.f32 	%f1861, %f1859;
	mul.f32 	%f1862, %f1861, %f1860;
	mul.f32 	%f1863, %f1846, %f1862;
	mul.f32 	%f1864, %f1849, %f1863;
	ld.const.f32 	%f1865, [%rd79+12];
	mul.f32 	%f1866, %f1865, 0fC0C00000;
	mul.f32 	%f1867, %f1844, %f1866;
	fma.rn.f32 	%f1868, %f1841, %f1864, %f1867;
	ld.const.f32 	%f1869, [%rd79+16];
	mul.f32 	%f1870, %f1869, 0fC1000000;
	mul.f32 	%f1871, %f1844, %f1870;
	fma.rn.f32 	%f1872, %f1842, %f1871, %f1868;
	mul.f32 	%f1873, %f1841, %f1842;
	ld.const.f32 	%f1874, [%rd79+20];
	fma.rn.f32 	%f1875, %f1873, %f1874, %f1872;
	fma.rn.f32 	%f4052, %f1875, %f228, %f4052;
	fma.rn.f32 	%f4053, %f1875, %f229, %f4053;
	fma.rn.f32 	%f4054, %f1875, %f230, %f4054;
$L__BB0_48:
	ld.shared.f32 	%f1876, [_ZZ15nacl_kernel_gpuE4s_xj+368];
	sub.f32 	%f1877, %f2, %f1876;
	mul.f32 	%f1878, %f1, %f1877;
	cvt.rni.f32.f32 	%f1879, %f1878;
	mul.f32 	%f1880, %f651, %f1879;
	sub.f32 	%f238, %f1877, %f1880;
	fma.rn.f32 	%f1881, %f238, %f238, 0f00000000;
	ld.shared.f32 	%f1882, [_ZZ15nacl_kernel_gpuE4s_xj+372];
	sub.f32 	%f1883, %f3, %f1882;
	mul.f32 	%f1884, %f1, %f1883;
	cvt.rni.f32.f32 	%f1885, %f1884;
	mul.f32 	%f1886, %f651, %f1885;
	sub.f32 	%f239, %f1883, %f1886;
	fma.rn.f32 	%f1887, %f239, %f239, %f1881;
	ld.shared.f32 	%f1888, [_ZZ15nacl_kernel_gpuE4s_xj+376];
	sub.f32 	%f1889, %f4, %f1888;
	mul.f32 	%f1890, %f1, %f1889;
	cvt.rni.f32.f32 	%f1891, %f1890;
	mul.f32 	%f1892, %f651, %f1891;
	sub.f32 	%f240, %f1889, %f1892;
	fma.rn.f32 	%f241, %f240, %f240, %f1887;
	setp.eq.f32 	%p25, %f241, 0f00000000;
	@%p25 bra 	$L__BB0_50;
	ld.shared.u32 	%r108, [_ZZ15nacl_kernel_gpuE4s_xj+380];
	sqrt.rn.f32 	%f1893, %f241;
	rcp.rn.f32 	%f1894, %f1893;
	mul.f32 	%f1895, %f1894, %f1894;
	mul.f32 	%f1896, %f1895, %f1895;
	mul.f32 	%f1897, %f1896, %f1896;
	add.s32 	%r109, %r108, %r3;
	mul.wide.s32 	%rd80, %r109, 24;
	mov.u64 	%rd81, d_matrix;
	add.s64 	%rd82, %rd81, %rd80;
	ld.const.f32 	%f1898, [%rd82];
	mul.f32 	%f1899, %f1898, 0f3C70319E;
	ld.const.f32 	%f1900, [%rd82+4];
	sub.f32 	%f1901, %f1900, %f1893;
	ld.const.f32 	%f1902, [%rd82+8];
	mul.f32 	%f1903, %f1901, %f1902;
	fma.rn.f32 	%f1904, %f1903, 0f3BBB989D, 0f3F000000;
	cvt.sat.f32.f32 	%f1905, %f1904;
	mov.f32 	%f1906, 0f4B400001;
	mov.f32 	%f1907, 0f437C0000;
	fma.rm.f32 	%f1908, %f1905, %f1907, %f1906;
	add.f32 	%f1909, %f1908, 0fCB40007F;
	neg.f32 	%f1910, %f1909;
	fma.rn.f32 	%f1911, %f1903, 0f3FB8AA3B, %f1910;
	fma.rn.f32 	%f1912, %f1903, 0f32A57060, %f1911;
	mov.b32 	%r110, %f1908;
	shl.b32 	%r111, %r110, 23;
	mov.b32 	%f1913, %r111;
	ex2.approx.ftz.f32 	%f1914, %f1912;
	mul.f32 	%f1915, %f1914, %f1913;
	mul.f32 	%f1916, %f1899, %f1915;
	mul.f32 	%f1917, %f1902, %f1916;
	ld.const.f32 	%f1918, [%rd82+12];
	mul.f32 	%f1919, %f1918, 0fC0C00000;
	mul.f32 	%f1920, %f1897, %f1919;
	fma.rn.f32 	%f1921, %f1894, %f1917, %f1920;
	ld.const.f32 	%f1922, [%rd82+16];
	mul.f32 	%f1923, %f1922, 0fC1000000;
	mul.f32 	%f1924, %f1897, %f1923;
	fma.rn.f32 	%f1925, %f1895, %f1924, %f1921;
	mul.f32 	%f1926, %f1894, %f1895;
	ld.const.f32 	%f1927, [%rd82+20];
	fma.rn.f32 	%f1928, %f1926, %f1927, %f1925;
	fma.rn.f32 	%f4052, %f1928, %f238, %f4052;
	fma.rn.f32 	%f4053, %f1928, %f239, %f4053;
	fma.rn.f32 	%f4054, %f1928, %f240, %f4054;
$L__BB0_50:
	ld.shared.f32 	%f1929, [_ZZ15nacl_kernel_gpuE4s_xj+384];
	sub.f32 	%f1930, %f2, %f1929;
	mul.f32 	%f1931, %f1, %f1930;
	cvt.rni.f32.f32 	%f1932, %f1931;
	mul.f32 	%f1933, %f651, %f1932;
	sub.f32 	%f248, %f1930, %f1933;
	fma.rn.f32 	%f1934, %f248, %f248, 0f00000000;
	ld.shared.f32 	%f1935, [_ZZ15nacl_kernel_gpuE4s_xj+388];
	sub.f32 	%f1936, %f3, %f1935;
	mul.f32 	%f1937, %f1, %f1936;
	cvt.rni.f32.f32 	%f1938, %f1937;
	mul.f32 	%f1939, %f651, %f1938;
	sub.f32 	%f249, %f1936, %f1939;
	fma.rn.f32 	%f1940, %f249, %f249, %f1934;
	ld.shared.f32 	%f1941, [_ZZ15nacl_kernel_gpuE4s_xj+392];
	sub.f32 	%f1942, %f4, %f1941;
	mul.f32 	%f1943, %f1, %f1942;
	cvt.rni.f32.f32 	%f1944, %f1943;
	mul.f32 	%f1945, %f651, %f1944;
	sub.f32 	%f250, %f1942, %f1945;
	fma.rn.f32 	%f251, %f250, %f250, %f1940;
	setp.eq.f32 	%p26, %f251, 0f00000000;
	@%p26 bra 	$L__BB0_52;
	ld.shared.u32 	%r112, [_ZZ15nacl_kernel_gpuE4s_xj+396];
	sqrt.rn.f32 	%f1946, %f251;
	rcp.rn.f32 	%f1947, %f1946;
	mul.f32 	%f1948, %f1947, %f1947;
	mul.f32 	%f1949, %f1948, %f1948;
	mul.f32 	%f1950, %f1949, %f1949;
	add.s32 	%r113, %r112, %r3;
	mul.wide.s32 	%rd83, %r113, 24;
	mov.u64 	%rd84, d_matrix;
	add.s64 	%rd85, %rd84, %rd83;
	ld.const.f32 	%f1951, [%rd85];
	mul.f32 	%f1952, %f1951, 0f3C70319E;
	ld.const.f32 	%f1953, [%rd85+4];
	sub.f32 	%f1954, %f1953, %f1946;
	ld.const.f32 	%f1955, [%rd85+8];
	mul.f32 	%f1956, %f1954, %f1955;
	fma.rn.f32 	%f1957, %f1956, 0f3BBB989D, 0f3F000000;
	cvt.sat.f32.f32 	%f1958, %f1957;
	mov.f32 	%f1959, 0f4B400001;
	mov.f32 	%f1960, 0f437C0000;
	fma.rm.f32 	%f1961, %f1958, %f1960, %f1959;
	add.f32 	%f1962, %f1961, 0fCB40007F;
	neg.f32 	%f1963, %f1962;
	fma.rn.f32 	%f1964, %f1956, 0f3FB8AA3B, %f1963;
	fma.rn.f32 	%f1965, %f1956, 0f32A57060, %f1964;
	mov.b32 	%r114, %f1961;
	shl.b32 	%r115, %r114, 23;
	mov.b32 	%f1966, %r115;
	ex2.approx.ftz.f32 	%f1967, %f1965;
	mul.f32 	%f1968, %f1967, %f1966;
	mul.f32 	%f1969, %f1952, %f1968;
	mul.f32 	%f1970, %f1955, %f1969;
	ld.const.f32 	%f1971, [%rd85+12];
	mul.f32 	%f1972, %f1971, 0fC0C00000;
	mul.f32 	%f1973, %f1950, %f1972;
	fma.rn.f32 	%f1974, %f1947, %f1970, %f1973;
	ld.const.f32 	%f1975, [%rd85+16];
	mul.f32 	%f1976, %f1975, 0fC1000000;
	mul.f32 	%f1977, %f1950, %f1976;
	fma.rn.f32 	%f1978, %f1948, %f1977, %f1974;
	mul.f32 	%f1979, %f1947, %f1948;
	ld.const.f32 	%f1980, [%rd85+20];
	fma.rn.f32 	%f1981, %f1979, %f1980, %f1978;
	fma.rn.f32 	%f4052, %f1981, %f248, %f4052;
	fma.rn.f32 	%f4053, %f1981, %f249, %f4053;
	fma.rn.f32 	%f4054, %f1981, %f250, %f4054;
$L__BB0_52:
	ld.shared.f32 	%f1982, [_ZZ15nacl_kernel_gpuE4s_xj+400];
	sub.f32 	%f1983, %f2, %f1982;
	mul.f32 	%f1984, %f1, %f1983;
	cvt.rni.f32.f32 	%f1985, %f1984;
	mul.f32 	%f1986, %f651, %f1985;
	sub.f32 	%f258, %f1983, %f1986;
	fma.rn.f32 	%f1987, %f258, %f258, 0f00000000;
	ld.shared.f32 	%f1988, [_ZZ15nacl_kernel_gpuE4s_xj+404];
	sub.f32 	%f1989, %f3, %f1988;
	mul.f32 	%f1990, %f1, %f1989;
	cvt.rni.f32.f32 	%f1991, %f1990;
	mul.f32 	%f1992, %f651, %f1991;
	sub.f32 	%f259, %f1989, %f1992;
	fma.rn.f32 	%f1993, %f259, %f259, %f1987;
	ld.shared.f32 	%f1994, [_ZZ15nacl_kernel_gpuE4s_xj+408];
	sub.f32 	%f1995, %f4, %f1994;
	mul.f32 	%f1996, %f1, %f1995;
	cvt.rni.f32.f32 	%f1997, %f1996;
	mul.f32 	%f1998, %f651, %f1997;
	sub.f32 	%f260, %f1995, %f1998;
	fma.rn.f32 	%f261, %f260, %f260, %f1993;
	setp.eq.f32 	%p27, %f261, 0f00000000;
	@%p27 bra 	$L__BB0_54;
	ld.shared.u32 	%r116, [_ZZ15nacl_kernel_gpuE4s_xj+412];
	sqrt.rn.f32 	%f1999, %f261;
	rcp.rn.f32 	%f2000, %f1999;
	mul.f32 	%f2001, %f2000, %f2000;
	mul.f32 	%f2002, %f2001, %f2001;
	mul.f32 	%f2003, %f2002, %f2002;
	add.s32 	%r117, %r116, %r3;
	mul.wide.s32 	%rd86, %r117, 24;
	mov.u64 	%rd87, d_matrix;
	add.s64 	%rd88, %rd87, %rd86;
	ld.const.f32 	%f2004, [%rd88];
	mul.f32 	%f2005, %f2004, 0f3C70319E;
	ld.const.f32 	%f2006, [%rd88+4];
	sub.f32 	%f2007, %f2006, %f1999;
	ld.const.f32 	%f2008, [%rd88+8];
	mul.f32 	%f2009, %f2007, %f2008;
	fma.rn.f32 	%f2010, %f2009, 0f3BBB989D, 0f3F000000;
	cvt.sat.f32.f32 	%f2011, %f2010;
	mov.f32 	%f2012, 0f4B400001;
	mov.f32 	%f2013, 0f437C0000;
	fma.rm.f32 	%f2014, %f2011, %f2013, %f2012;
	add.f32 	%f2015, %f2014, 0fCB40007F;
	neg.f32 	%f2016, %f2015;
	fma.rn.f32 	%f2017, %f2009, 0f3FB8AA3B, %f2016;
	fma.rn.f32 	%f2018, %f2009, 0f32A57060, %f2017;
	mov.b32 	%r118, %f2014;
	shl.b32 	%r119, %r118, 23;
	mov.b32 	%f2019, %r119;
	ex2.approx.ftz.f32 	%f2020, %f2018;
	mul.f32 	%f2021, %f2020, %f2019;
	mul.f32 	%f2022, %f2005, %f2021;
	mul.f32 	%f2023, %f2008, %f2022;
	ld.const.f32 	%f2024, [%rd88+12];
	mul.f32 	%f2025, %f2024, 0fC0C00000;
	mul.f32 	%f2026, %f2003, %f2025;
	fma.rn.f32 	%f2027, %f2000, %f2023, %f2026;
	ld.const.f32 	%f2028, [%rd88+16];
	mul.f32 	%f2029, %f2028, 0fC1000000;
	mul.f32 	%f2030, %f2003, %f2029;
	fma.rn.f32 	%f2031, %f2001, %f2030, %f2027;
	mul.f32 	%f2032, %f2000, %f2001;
	ld.const.f32 	%f2033, [%rd88+20];
	fma.rn.f32 	%f2034, %f2032, %f2033, %f2031;
	fma.rn.f32 	%f4052, %f2034, %f258, %f4052;
	fma.rn.f32 	%f4053, %f2034, %f259, %f4053;
	fma.rn.f32 	%f4054, %f2034, %f260, %f4054;
$L__BB0_54:
	ld.shared.f32 	%f2035, [_ZZ15nacl_kernel_gpuE4s_xj+416];
	sub.f32 	%f2036, %f2, %f2035;
	mul.f32 	%f2037, %f1, %f2036;
	cvt.rni.f32.f32 	%f2038, %f2037;
	mul.f32 	%f2039, %f651, %f2038;
	sub.f32 	%f268, %f2036, %f2039;
	fma.rn.f32 	%f2040, %f268, %f268, 0f00000000;
	ld.shared.f32 	%f2041, [_ZZ15nacl_kernel_gpuE4s_xj+420];
	sub.f32 	%f2042, %f3, %f2041;
	mul.f32 	%f2043, %f1, %f2042;
	cvt.rni.f32.f32 	%f2044, %f2043;
	mul.f32 	%f2045, %f651, %f2044;
	sub.f32 	%f269, %f2042, %f2045;
	fma.rn.f32 	%f2046, %f269, %f269, %f2040;
	ld.shared.f32 	%f2047, [_ZZ15nacl_kernel_gpuE4s_xj+424];
	sub.f32 	%f2048, %f4, %f2047;
	mul.f32 	%f2049, %f1, %f2048;
	cvt.rni.f32.f32 	%f2050, %f2049;
	mul.f32 	%f2051, %f651, %f2050;
	sub.f32 	%f270, %f2048, %f2051;
	fma.rn.f32 	%f271, %f270, %f270, %f2046;
	setp.eq.f32 	%p28, %f271, 0f00000000;
	@%p28 bra 	$L__BB0_56;
	ld.shared.u32 	%r120, [_ZZ15nacl_kernel_gpuE4s_xj+428];
	sqrt.rn.f32 	%f2052, %f271;
	rcp.rn.f32 	%f2053, %f2052;
	mul.f32 	%f2054, %f2053, %f2053;
	mul.f32 	%f2055, %f2054, %f2054;
	mul.f32 	%f2056, %f2055, %f2055;
	add.s32 	%r121, %r120, %r3;
	mul.wide.s32 	%rd89, %r121, 24;
	mov.u64 	%rd90, d_matrix;
	add.s64 	%rd91, %rd90, %rd89;
	ld.const.f32 	%f2057, [%rd91];
	mul.f32 	%f2058, %f2057, 0f3C70319E;
	ld.const.f32 	%f2059, [%rd91+4];
	sub.f32 	%f2060, %f2059, %f2052;
	ld.const.f32 	%f2061, [%rd91+8];
	mul.f32 	%f2062, %f2060, %f2061;
	fma.rn.f32 	%f2063, %f2062, 0f3BBB989D, 0f3F000000;
	cvt.sat.f32.f32 	%f2064, %f2063;
	mov.f32 	%f2065, 0f4B400001;
	mov.f32 	%f2066, 0f437C0000;
	fma.rm.f32 	%f2067, %f2064, %f2066, %f2065;
	add.f32 	%f2068, %f2067, 0fCB40007F;
	neg.f32 	%f2069, %f2068;
	fma.rn.f32 	%f2070, %f2062, 0f3FB8AA3B, %f2069;
	fma.rn.f32 	%f2071, %f2062, 0f32A57060, %f2070;
	mov.b32 	%r122, %f2067;
	shl.b32 	%r123, %r122, 23;
	mov.b32 	%f2072, %r123;
	ex2.approx.ftz.f32 	%f2073, %f2071;
	mul.f32 	%f2074, %f2073, %f2072;
	mul.f32 	%f2075, %f2058, %f2074;
	mul.f32 	%f2076, %f2061, %f2075;
	ld.const.f32 	%f2077, [%rd91+12];
	mul.f32 	%f2078, %f2077, 0fC0C00000;
	mul.f32 	%f2079, %f2056, %f2078;
	fma.rn.f32 	%f2080, %f2053, %f2076, %f2079;
	ld.const.f32 	%f2081, [%rd91+16];
	mul.f32 	%f2082, %f2081, 0fC1000000;
	mul.f32 	%f2083, %f2056, %f2082;
	fma.rn.f32 	%f2084, %f2054, %f2083, %f2080;
	mul.f32 	%f2085, %f2053, %f2054;
	ld.const.f32 	%f2086, [%rd91+20];
	fma.rn.f32 	%f2087, %f2085, %f2086, %f2084;
	fma.rn.f32 	%f4052, %f2087, %f268, %f4052;
	fma.rn.f32 	%f4053, %f2087, %f269, %f4053;
	fma.rn.f32 	%f4054, %f2087, %f270, %f4054;
$L__BB0_56:
	ld.shared.f32 	%f2088, [_ZZ15nacl_kernel_gpuE4s_xj+432];
	sub.f32 	%f2089, %f2, %f2088;
	mul.f32 	%f2090, %f1, %f2089;
	cvt.rni.f32.f32 	%f2091, %f2090;
	mul.f32 	%f2092, %f651, %f2091;
	sub.f32 	%f278, %f2089, %f2092;
	fma.rn.f32 	%f2093, %f278, %f278, 0f00000000;
	ld.shared.f32 	%f2094, [_ZZ15nacl_kernel_gpuE4s_xj+436];
	sub.f32 	%f2095, %f3, %f2094;
	mul.f32 	%f2096, %f1, %f2095;
	cvt.rni.f32.f32 	%f2097, %f2096;
	mul.f32 	%f2098, %f651, %f2097;
	sub.f32 	%f279, %f2095, %f2098;
	fma.rn.f32 	%f2099, %f279, %f279, %f2093;
	ld.shared.f32 	%f2100, [_ZZ15nacl_kernel_gpuE4s_xj+440];
	sub.f32 	%f2101, %f4, %f2100;
	mul.f32 	%f2102, %f1, %f2101;
	cvt.rni.f32.f32 	%f2103, %f2102;
	mul.f32 	%f2104, %f651, %f2103;
	sub.f32 	%f280, %f2101, %f2104;
	fma.rn.f32 	%f281, %f280, %f280, %f2099;
	setp.eq.f32 	%p29, %f281, 0f00000000;
	@%p29 bra 	$L__BB0_58;
	ld.shared.u32 	%r124, [_ZZ15nacl_kernel_gpuE4s_xj+444];
	sqrt.rn.f32 	%f2105, %f281;
	rcp.rn.f32 	%f2106, %f2105;
	mul.f32 	%f2107, %f2106, %f2106;
	mul.f32 	%f2108, %f2107, %f2107;
	mul.f32 	%f2109, %f2108, %f2108;
	add.s32 	%r125, %r124, %r3;
	mul.wide.s32 	%rd92, %r125, 24;
	mov.u64 	%rd93, d_matrix;
	add.s64 	%rd94, %rd93, %rd92;
	ld.const.f32 	%f2110, [%rd94];
	mul.f32 	%f2111, %f2110, 0f3C70319E;
	ld.const.f32 	%f2112, [%rd94+4];
	sub.f32 	%f2113, %f2112, %f2105;
	ld.const.f32 	%f2114, [%rd94+8];
	mul.f32 	%f2115, %f2113, %f2114;
	fma.rn.f32 	%f2116, %f2115, 0f3BBB989D, 0f3F000000;
	cvt.sat.f32.f32 	%f2117, %f2116;
	mov.f32 	%f2118, 0f4B400001;
	mov.f32 	%f2119, 0f437C0000;
	fma.rm.f32 	%f2120, %f2117, %f2119, %f2118;
	add.f32 	%f2121, %f2120, 0fCB40007F;
	neg.f32 	%f2122, %f2121;
	fma.rn.f32 	%f2123, %f2115, 0f3FB8AA3B, %f2122;
	fma.rn.f32 	%f2124, %f2115, 0f32A57060, %f2123;
	mov.b32 	%r126, %f2120;
	shl.b32 	%r127, %r126, 23;
	mov.b32 	%f2125, %r127;
	ex2.approx.ftz.f32 	%f2126, %f2124;
	mul.f32 	%f2127, %f2126, %f2125;
	mul.f32 	%f2128, %f2111, %f2127;
	mul.f32 	%f2129, %f2114, %f2128;
	ld.const.f32 	%f2130, [%rd94+12];
	mul.f32 	%f2131, %f2130, 0fC0C00000;
	mul.f32 	%f2132, %f2109, %f2131;
	fma.rn.f32 	%f2133, %f2106, %f2129, %f2132;
	ld.const.f32 	%f2134, [%rd94+16];
	mul.f32 	%f2135, %f2134, 0fC1000000;
	mul.f32 	%f2136, %f2109, %f2135;
	fma.rn.f32 	%f2137, %f2107, %f2136, %f2133;
	mul.f32 	%f2138, %f2106, %f2107;
	ld.const.f32 	%f2139, [%rd94+20];
	fma.rn.f32 	%f2140, %f2138, %f2139, %f2137;
	fma.rn.f32 	%f4052, %f2140, %f278, %f4052;
	fma.rn.f32 	%f4053, %f2140, %f279, %f4053;
	fma.rn.f32 	%f4054, %f2140, %f280, %f4054;
$L__BB0_58:
	ld.shared.f32 	%f2141, [_ZZ15nacl_kernel_gpuE4s_xj+448];
	sub.f32 	%f2142, %f2, %f2141;
	mul.f32 	%f2143, %f1, %f2142;
	cvt.rni.f32.f32 	%f2144, %f2143;
	mul.f32 	%f2145, %f651, %f2144;
	sub.f32 	%f288, %f2142, %f2145;
	fma.rn.f32 	%f2146, %f288, %f288, 0f00000000;
	ld.shared.f32 	%f2147, [_ZZ15nacl_kernel_gpuE4s_xj+452];
	sub.f32 	%f2148, %f3, %f2147;
	mul.f32 	%f2149, %f1, %f2148;
	cvt.rni.f32.f32 	%f2150, %f2149;
	mul.f32 	%f2151, %f651, %f2150;
	sub.f32 	%f289, %f2148, %f2151;
	fma.rn.f32 	%f2152, %f289, %f289, %f2146;
	ld.shared.f32 	%f2153, [_ZZ15nacl_kernel_gpuE4s_xj+456];
	sub.f32 	%f2154, %f4, %f2153;
	mul.f32 	%f2155, %f1, %f2154;
	cvt.rni.f32.f32 	%f2156, %f2155;
	mul.f32 	%f2157, %f651, %f2156;
	sub.f32 	%f290, %f2154, %f2157;
	fma.rn.f32 	%f291, %f290, %f290, %f2152;
	setp.eq.f32 	%p30, %f291, 0f00000000;
	@%p30 bra 	$L__BB0_60;
	ld.shared.u32 	%r128, [_ZZ15nacl_kernel_gpuE4s_xj+460];
	sqrt.rn.f32 	%f2158, %f291;
	rcp.rn.f32 	%f2159, %f2158;
	mul.f32 	%f2160, %f2159, %f2159;
	mul.f32 	%f2161, %f2160, %f2160;
	mul.f32 	%f2162, %f2161, %f2161;
	add.s32 	%r129, %r128, %r3;
	mul.wide.s32 	%rd95, %r129, 24;
	mov.u64 	%rd96, d_matrix;
	add.s64 	%rd97, %rd96, %rd95;
	ld.const.f32 	%f2163, [%rd97];
	mul.f32 	%f2164, %f2163, 0f3C70319E;
	ld.const.f32 	%f2165, [%rd97+4];
	sub.f32 	%f2166, %f2165, %f2158;
	ld.const.f32 	%f2167, [%rd97+8];
	mul.f32 	%f2168, %f2166, %f2167;
	fma.rn.f32 	%f2169, %f2168, 0f3BBB989D, 0f3F000000;
	cvt.sat.f32.f32 	%f2170, %f2169;
	mov.f32 	%f2171, 0f4B400001;
	mov.f32 	%f2172, 0f437C0000;
	fma.rm.f32 	%f2173, %f2170, %f2172, %f2171;
	add.f32 	%f2174, %f2173, 0fCB40007F;
	neg.f32 	%f2175, %f2174;
	fma.rn.f32 	%f2176, %f2168, 0f3FB8AA3B, %f2175;
	fma.rn.f32 	%f2177, %f2168, 0f32A57060, %f2176;
	mov.b32 	%r130, %f2173;
	shl.b32 	%r131, %r130, 23;
	mov.b32 	%f2178, %r131;
	ex2.approx.ftz.f32 	%f2179, %f2177;
	mul.f32 	%f2180, %f2179, %f2178;
	mul.f32 	%f2181, %f2164, %f2180;
	mul.f32 	%f2182, %f2167, %f2181;
	ld.const.f32 	%f2183, [%rd97+12];
	mul.f32 	%f2184, %f2183, 0fC0C00000;
	mul.f32 	%f2185, %f2162, %f2184;
	fma.rn.f32 	%f2186, %f2159, %f2182, %f2185;
	ld.const.f32 	%f2187, [%rd97+16];
	mul.f32 	%f2188, %f2187, 0fC1000000;
	mul.f32 	%f2189, %f2162, %f2188;
	fma.rn.f32 	%f2190, %f2160, %f2189, %f2186;
	mul.f32 	%f2191, %f2159, %f2160;
	ld.const.f32 	%f2192, [%rd97+20];
	fma.rn.f32 	%f2193, %f2191, %f2192, %f2190;
	fma.rn.f32 	%f4052, %f2193, %f288, %f4052;
	fma.rn.f32 	%f4053, %f2193, %f289, %f4053;
	fma.rn.f32 	%f4054, %f2193, %f290, %f4054;
$L__BB0_60:
	ld.shared.f32 	%f2194, [_ZZ15nacl_kernel_gpuE4s_xj+464];
	sub.f32 	%f2195, %f2, %f2194;
	mul.f32 	%f2196, %f1, %f2195;
	cvt.rni.f32.f32 	%f2197, %f2196;
	mul.f32 	%f2198, %f651, %f2197;
	sub.f32 	%f298, %f2195, %f2198;
	fma.rn.f32 	%f2199, %f298, %f298, 0f00000000;
	ld.shared.f32 	%f2200, [_ZZ15nacl_kernel_gpuE4s_xj+468];
	sub.f32 	%f2201, %f3, %f2200;
	mul.f32 	%f2202, %f1, %f2201;
	cvt.rni.f32.f32 	%f2203, %f2202;
	mul.f32 	%f2204, %f651, %f2203;
	sub.f32 	%f299, %f2201, %f2204;
	fma.rn.f32 	%f2205, %f299, %f299, %f2199;
	ld.shared.f32 	%f2206, [_ZZ15nacl_kernel_gpuE4s_xj+472];
	sub.f32 	%f2207, %f4, %f2206;
	mul.f32 	%f2208, %f1, %f2207;
	cvt.rni.f32.f32 	%f2209, %f2208;
	mul.f32 	%f2210, %f651, %f2209;
	sub.f32 	%f300, %f2207, %f2210;
	fma.rn.f32 	%f301, %f300, %f300, %f2205;
	setp.eq.f32 	%p31, %f301, 0f00000000;
	@%p31 bra 	$L__BB0_62;
	ld.shared.u32 	%r132, [_ZZ15nacl_kernel_gpuE4s_xj+476];
	sqrt.rn.f32 	%f2211, %f301;
	rcp.rn.f32 	%f2212, %f2211;
	mul.f32 	%f2213, %f2212, %f2212;
	mul.f32 	%f2214, %f2213, %f2213;
	mul.f32 	%f2215, %f2214, %f2214;
	add.s32 	%r133, %r132, %r3;
	mul.wide.s32 	%rd98, %r133, 24;
	mov.u64 	%rd99, d_matrix;
	add.s64 	%rd100, %rd99, %rd98;
	ld.const.f32 	%f2216, [%rd100];
	mul.f32 	%f2217, %f2216, 0f3C70319E;
	ld.const.f32 	%f2218, [%rd100+4];
	sub.f32 	%f2219, %f2218, %f2211;
	ld.const.f32 	%f2220, [%rd100+8];
	mul.f32 	%f2221, %f2219, %f2220;
	fma.rn.f32 	%f2222, %f2221, 0f3BBB989D, 0f3F000000;
	cvt.sat.f32.f32 	%f2223, %f2222;
	mov.f32 	%f2224, 0f4B400001;
	mov.f32 	%f2225, 0f437C0000;
	fma.rm.f32 	%f2226, %f2223, %f2225, %f2224;
	add.f32 	%f2227, %f2226, 0fCB40007F;
	neg.f32 	%f2228, %f2227;
	fma.rn.f32 	%f2229, %f2221, 0f3FB8AA3B, %f2228;
	fma.rn.f32 	%f2230, %f2221, 0f32A57060, %f2229;
	mov.b32 	%r134, %f2226;
	shl.b32 	%r135, %r134, 23;
	mov.b32 	%f2231, %r135;
	ex2.approx.ftz.f32 	%f2232, %f2230;
	mul.f32 	%f2233, %f2232, %f2231;
	mul.f32 	%f2234, %f2217, %f2233;
	mul.f32 	%f2235, %f2220, %f2234;
	ld.const.f32 	%f2236, [%rd100+12];
	mul.f32 	%f2237, %f2236, 0fC0C00000;
	mul.f32 	%f2238, %f2215, %f2237;
	fma.rn.f32 	%f2239, %f2212, %f2235, %f2238;
	ld.const.f32 	%f2240, [%rd100+16];
	mul.f32 	%f2241, %f2240, 0fC1000000;
	mul.f32 	%f2242, %f2215, %f2241;
	fma.rn.f32 	%f2243, %f2213, %f2242, %f2239;
	mul.f32 	%f2244, %f2212, %f2213;
	ld.const.f32 	%f2245, [%rd100+20];
	fma.rn.f32 	%f2246, %f2244, %f2245, %f2243;
	fma.rn.f32 	%f4052, %f2246, %f298, %f4052;
	fma.rn.f32 	%f4053, %f2246, %f299, %f4053;
	fma.rn.f32 	%f4054, %f2246, %f300, %f4054;
$L__BB0_62:
	ld.shared.f32 	%f2247, [_ZZ15nacl_kernel_gpuE4s_xj+480];
	sub.f32 	%f2248, %f2, %f2247;
	mul.f32 	%f2249, %f1, %f2248;
	cvt.rni.f32.f32 	%f2250, %f2249;
	mul.f32 	%f2251, %f651, %f2250;
	sub.f32 	%f308, %f2248, %f2251;
	fma.rn.f32 	%f2252, %f308, %f308, 0f00000000;
	ld.shared.f32 	%f2253, [_ZZ15nacl_kernel_gpuE4s_xj+484];
	sub.f32 	%f2254, %f3, %f2253;
	mul.f32 	%f2255, %f1, %f2254;
	cvt.rni.f32.f32 	%f2256, %f2255;
	mul.f32 	%f2257, %f651, %f2256;
	sub.f32 	%f309, %f2254, %f2257;
	fma.rn.f32 	%f2258, %f309, %f309, %f2252;
	ld.shared.f32 	%f2259, [_ZZ15nacl_kernel_gpuE4s_xj+488];
	sub.f32 	%f2260, %f4, %f2259;
	mul.f32 	%f2261, %f1, %f2260;
	cvt.rni.f32.f32 	%f2262, %f2261;
	mul.f32 	%f2263, %f651, %f2262;
	sub.f32 	%f310, %f2260, %f2263;
	fma.rn.f32 	%f311, %f310, %f310, %f2258;
	setp.eq.f32 	%p32, %f311, 0f00000000;
	@%p32 bra 	$L__BB0_64;
	ld.shared.u32 	%r136, [_ZZ15nacl_kernel_gpuE4s_xj+492];
	sqrt.rn.f32 	%f2264, %f311;
	rcp.rn.f32 	%f2265, %f2264;
	mul.f32 	%f2266, %f2265, %f2265;
	mul.f32 	%f2267, %f2266, %f2266;
	mul.f32 	%f2268, %f2267, %f2267;
	add.s32 	%r137, %r136, %r3;
	mul.wide.s32 	%rd101, %r137, 24;
	mov.u64 	%rd102, d_matrix;
	add.s64 	%rd103, %rd102, %rd101;
	ld.const.f32 	%f2269, [%rd103];
	mul.f32 	%f2270, %f2269, 0f3C70319E;
	ld.const.f32 	%f2271, [%rd103+4];
	sub.f32 	%f2272, %f2271, %f2264;
	ld.const.f32 	%f2273, [%rd103+8];
	mul.f32 	%f2274, %f2272, %f2273;
	fma.rn.f32 	%f2275, %f2274, 0f3BBB989D, 0f3F000000;
	cvt.sat.f32.f32 	%f2276, %f2275;
	mov.f32 	%f2277, 0f4B400001;
	mov.f32 	%f2278, 0f437C0000;
	fma.rm.f32 	%f2279, %f2276, %f2278, %f2277;
	add.f32 	%f2280, %f2279, 0fCB40007F;
	neg.f32 	%f2281, %f2280;
	fma.rn.f32 	%f2282, %f2274, 0f3FB8AA3B, %f2281;
	fma.rn.f32 	%f2283, %f2274, 0f32A57060, %f2282;
	mov.b32 	%r138, %f2279;
	shl.b32 	%r139, %r138, 23;
	mov.b32 	%f2284, %r139;
	ex2.approx.ftz.f32 	%f2285, %f2283;
	mul.f32 	%f2286, %f2285, %f2284;
	mul.f32 	%f2287, %f2270, %f2286;
	mul.f32 	%f2288, %f2273, %f2287;
	ld.const.f32 	%f2289, [%rd103+12];
	mul.f32 	%f2290, %f2289, 0fC0C00000;
	mul.f32 	%f2291, %f2268, %f2290;
	fma.rn.f32 	%f2292, %f2265, %f2288, %f2291;
	ld.const.f32 	%f2293, [%rd103+16];
	mul.f32 	%f2294, %f2293, 0fC1000000;
	mul.f32 	%f2295, %f2268, %f2294;
	fma.rn.f32 	%f2296, %f2266, %f2295, %f2292;
	mul.f32 	%f2297, %f2265, %f2266;
	ld.const.f32 	%f2298, [%rd103+20];
	fma.rn.f32 	%f2299, %f2297, %f2298, %f2296;
	fma.rn.f32 	%f4052, %f2299, %f308, %f4052;
	fma.rn.f32 	%f4053, %f2299, %f309, %f4053;
	fma.rn.f32 	%f4054, %f2299, %f310, %f4054;
$L__BB0_64:
	ld.shared.f32 	%f2300, [_ZZ15nacl_kernel_gpuE4s_xj+496];
	sub.f32 	%f2301, %f2, %f2300;
	mul.f32 	%f2302, %f1, %f2301;
	cvt.rni.f32.f32 	%f2303, %f2302;
	mul.f32 	%f2304, %f651, %f2303;
	sub.f32 	%f318, %f2301, %f2304;
	fma.rn.f32 	%f2305, %f318, %f318, 0f00000000;
	ld.shared.f32 	%f2306, [_ZZ15nacl_kernel_gpuE4s_xj+500];
	sub.f32 	%f2307, %f3, %f2306;
	mul.f32 	%f2308, %f1, %f2307;
	cvt.rni.f32.f32 	%f2309, %f2308;
	mul.f32 	%f2310, %f651, %f2309;
	sub.f32 	%f319, %f2307, %f2310;
	fma.rn.f32 	%f2311, %f319, %f319, %f2305;
	ld.shared.f32 	%f2312, [_ZZ15nacl_kernel_gpuE4s_xj+504];
	sub.f32 	%f2313, %f4, %f2312;
	mul.f32 	%f2314, %f1, %f2313;
	cvt.rni.f32.f32 	%f2315, %f2314;
	mul.f32 	%f2316, %f651, %f2315;
	sub.f32 	%f320, %f2313, %f2316;
	fma.rn.f32 	%f321, %f320, %f320, %f2311;
	setp.eq.f32 	%p33, %f321, 0f00000000;
	@%p33 bra 	$L__BB0_66;
	ld.shared.u32 	%r140, [_ZZ15nacl_kernel_gpuE4s_xj+508];
	sqrt.rn.f32 	%f2317, %f321;
	rcp.rn.f32 	%f2318, %f2317;
	mul.f32 	%f2319, %f2318, %f2318;
	mul.f32 	%f2320, %f2319, %f2319;
	mul.f32 	%f2321, %f2320, %f2320;
	add.s32 	%r141, %r140, %r3;
	mul.wide.s32 	%rd104, %r141, 24;
	mov.u64 	%rd105, d_matrix;
	add.s64 	%rd106, %rd105, %rd104;
	ld.const.f32 	%f2322, [%rd106];
	mul.f32 	%f2323, %f2322, 0f3C70319E;
	ld.const.f32 	%f2324, [%rd106+4];
	sub.f32 	%f2325, %f2324, %f2317;
	ld.const.f32 	%f2326, [%rd106+8];
	mul.f32 	%f2327, %f2325, %f2326;
	fma.rn.f32 	%f2328, %f2327, 0f3BBB989D, 0f3F000000;
	cvt.sat.f32.f32 	%f2329, %f2328;
	mov.f32 	%f2330, 0f4B400001;
	mov.f32 	%f2331, 0f437C0000;
	fma.rm.f32 	%f2332, %f2329, %f2331, %f2330;
	add.f32 	%f2333, %f2332, 0fCB40007F;
	neg.f32 	%f2334, %f2333;
	fma.rn.f32 	%f2335, %f2327, 0f3FB8AA3B, %f2334;
	fma.rn.f32 	%f2336, %f2327, 0f32A57060, %f2335;
	mov.b32 	%r142, %f2332;
	shl.b32 	%r143, %r142, 23;
	mov.b32 	%f2337, %r143;
	ex2.approx.ftz.f32 	%f2338, %f2336;
	mul.f32 	%f2339, %f2338, %f2337;
	mul.f32 	%f2340, %f2323, %f2339;
	mul.f32 	%f2341, %f2326, %f2340;
	ld.const.f32 	%f2342, [%rd106+12];
	mul.f32 	%f2343, %f2342, 0fC0C00000;
	mul.f32 	%f2344, %f2321, %f2343;
	fma.rn.f32 	%f2345, %f2318, %f2341, %f2344;
	ld.const.f32 	%f2346, [%rd106+16];
	mul.f32 	%f2347, %f2346, 0fC1000000;
	mul.f32 	%f2348, %f2321, %f2347;
	fma.rn.f32 	%f2349, %f2319, %f2348, %f2345;
	mul.f32 	%f2350, %f2318, %f2319;
	ld.const.f32 	%f2351, [%rd106+20];
	fma.rn.f32 	%f2352, %f2350, %f2351, %f2349;
	fma.rn.f32 	%f4052, %f2352, %f318, %f4052;
	fma.rn.f32 	%f4053, %f2352, %f319, %f4053;
	fma.rn.f32 	%f4054, %f2352, %f320, %f4054;
$L__BB0_66:
	ld.shared.f32 	%f2353, [_ZZ15nacl_kernel_gpuE4s_xj+512];
	sub.f32 	%f2354, %f2, %f2353;
	mul.f32 	%f2355, %f1, %f2354;
	cvt.rni.f32.f32 	%f2356, %f2355;
	mul.f32 	%f2357, %f651, %f2356;
	sub.f32 	%f328, %f2354, %f2357;
	fma.rn.f32 	%f2358, %f328, %f328, 0f00000000;
	ld.shared.f32 	%f2359, [_ZZ15nacl_kernel_gpuE4s_xj+516];
	sub.f32 	%f2360, %f3, %f2359;
	mul.f32 	%f2361, %f1, %f2360;
	cvt.rni.f32.f32 	%f2362, %f2361;
	mul.f32 	%f2363, %f651, %f2362;
	sub.f32 	%f329, %f2360, %f2363;
	fma.rn.f32 	%f2364, %f329, %f329, %f2358;
	ld.shared.f32 	%f2365, [_ZZ15nacl_kernel_gpuE4s_xj+520];
	sub.f32 	%f2366, %f4, %f2365;
	mul.f32 	%f2367, %f1, %f2366;
	cvt.rni.f32.f32 	%f2368, %f2367;
	mul.f32 	%f2369, %f651, %f2368;
	sub.f32 	%f330, %f2366, %f2369;
	fma.rn.f32 	%f331, %f330, %f330, %f2364;
	setp.eq.f32 	%p34, %f331, 0f00000000;
	@%p34 bra 	$L__BB0_68;
	ld.shared.u32 	%r144, [_ZZ15nacl_kernel_gpuE4s_xj+524];
	sqrt.rn.f32 	%f2370, %f331;
	rcp.rn.f32 	%f2371, %f2370;
	mul.f32 	%f2372, %f2371, %f2371;
	mul.f32 	%f2373, %f2372, %f2372;
	mul.f32 	%f2374, %f2373, %f2373;
	add.s32 	%r145, %r144, %r3;
	mul.wide.s32 	%rd107, %r145, 24;
	mov.u64 	%rd108, d_matrix;
	add.s64 	%rd109, %rd108, %rd107;
	ld.const.f32 	%f2375, [%rd109];
	mul.f32 	%f2376, %f2375, 0f3C70319E;
	ld.const.f32 	%f2377, [%rd109+4];
	sub.f32 	%f2378, %f2377, %f2370;
	ld.const.f32 	%f2379, [%rd109+8];
	mul.f32 	%f2380, %f2378, %f2379;
	fma.rn.f32 	%f2381, %f2380, 0f3BBB989D, 0f3F000000;
	cvt.sat.f32.f32 	%f2382, %f2381;
	mov.f32 	%f2383, 0f4B400001;
	mov.f32 	%f2384, 0f437C0000;
	fma.rm.f32 	%f2385, %f2382, %f2384, %f2383;
	add.f32 	%f2386, %f2385, 0fCB40007F;
	neg.f32 	%f2387, %f2386;
	fma.rn.f32 	%f2388, %f2380, 0f3FB8AA3B, %f2387;
	fma.rn.f32 	%f2389, %f2380, 0f32A57060, %f2388;
	mov.b32 	%r146, %f2385;
	shl.b32 	%r147, %r146, 23;
	mov.b32 	%f2390, %r147;
	ex2.approx.ftz.f32 	%f2391, %f2389;
	mul.f32 	%f2392, %f2391, %f2390;
	mul.f32 	%f2393, %f2376, %f2392;
	mul.f32 	%f2394, %f2379, %f2393;
	ld.const.f32 	%f2395, [%rd109+12];
	mul.f32 	%f2396, %f2395, 0fC0C00000;
	mul.f32 	%f2397, %f2374, %f2396;
	fma.rn.f32 	%f2398, %f2371, %f2394, %f2397;
	ld.const.f32 	%f2399, [%rd109+16];
	mul.f32 	%f2400, %f2399, 0fC1000000;
	mul.f32 	%f2401, %f2374, %f2400;
	fma.rn.f32 	%f2402, %f2372, %f2401, %f2398;
	mul.f32 	%f2403, %f2371, %f2372;
	ld.const.f32 	%f2404, [%rd109+20];
	fma.rn.f32 	%f2405, %f2403, %f2404, %f2402;
	fma.rn.f32 	%f4052, %f2405, %f328, %f4052;
	fma.rn.f32 	%f4053, %f2405, %f329, %f4053;
	fma.rn.f32 	%f4054, %f2405, %f330, %f4054;
$L__BB0_68:
	ld.shared.f32 	%f2406, [_ZZ15nacl_kernel_gpuE4s_xj+528];
	sub.f32 	%f2407, %f2, %f2406;
	mul.f32 	%f2408, %f1, %f2407;
	cvt.rni.f32.f32 	%f2409, %f2408;
	mul.f32 	%f2410, %f651, %f2409;
	sub.f32 	%f338, %f2407, %f2410;
	fma.rn.f32 	%f2411, %f338, %f338, 0f00000000;
	ld.shared.f32 	%f2412, [_ZZ15nacl_kernel_gpuE4s_xj+532];
	sub.f32 	%f2413, %f3, %f2412;
	mul.f32 	%f2414, %f1, %f2413;
	cvt.rni.f32.f32 	%f2415, %f2414;
	mul.f32 	%f2416, %f651, %f2415;
	sub.f32 	%f339, %f2413, %f2416;
	fma.rn.f32 	%f2417, %f339, %f339, %f2411;
	ld.shared.f32 	%f2418, [_ZZ15nacl_kernel_gpuE4s_xj+536];
	sub.f32 	%f2419, %f4, %f2418;
	mul.f32 	%f2420, %f1, %f2419;
	cvt.rni.f32.f32 	%f2421, %f2420;
	mul.f32 	%f2422, %f651, %f2421;
	sub.f32 	%f340, %f2419, %f2422;
	fma.rn.f32 	%f341, %f340, %f340, %f2417;
	setp.eq.f32 	%p35, %f341, 0f00000000;
	@%p35 bra 	$L__BB0_70;
	ld.shared.u32 	%r148, [_ZZ15nacl_kernel_gpuE4s_xj+540];
	sqrt.rn.f32 	%f2423, %f341;
	rcp.rn.f32 	%f2424, %f2423;
	mul.f32 	%f2425, %f2424, %f2424;
	mul.f32 	%f2426, %f2425, %f2425;
	mul.f32 	%f2427, %f2426, %f2426;
	add.s32 	%r149, %r148, %r3;
	mul.wide.s32 	%rd110, %r149, 24;
	mov.u64 	%rd111, d_matrix;
	add.s64 	%rd112, %rd111, %rd110;
	ld.const.f32 	%f2428, [%rd112];
	mul.f32 	%f2429, %f2428, 0f3C70319E;
	ld.const.f32 	%f2430, [%rd112+4];
	sub.f32 	%f2431, %f2430, %f2423;
	ld.const.f32 	%f2432, [%rd112+8];
	mul.f32 	%f2433, %f2431, %f2432;
	fma.rn.f32 	%f2434, %f2433, 0f3BBB989D, 0f3F000000;
	cvt.sat.f32.f32 	%f2435, %f2434;
	mov.f32 	%f2436, 0f4B400001;
	mov.f32 	%f2437, 0f437C0000;
	fma.rm.f32 	%f2438, %f2435, %f2437, %f2436;
	add.f32 	%f2439, %f2438, 0fCB40007F;
	neg.f32 	%f2440, %f2439;
	fma.rn.f32 	%f2441, %f2433, 0f3FB8AA3B, %f2440;
	fma.rn.f32 	%f2442, %f2433, 0f32A57060, %f2441;
	mov.b32 	%r150, %f2438;
	shl.b32 	%r151, %r150, 23;
	mov.b32 	%f2443, %r151;
	ex2.approx.ftz.f32 	%f2444, %f2442;
	mul.f32 	%f2445, %f2444, %f2443;
	mul.f32 	%f2446, %f2429, %f2445;
	mul.f32 	%f2447, %f2432, %f2446;
	ld.const.f32 	%f2448, [%rd112+12];
	mul.f32 	%f2449, %f2448, 0fC0C00000;
	mul.f32 	%f2450, %f2427, %f2449;
	fma.rn.f32 	%f2451, %f2424, %f2447, %f2450;
	ld.const.f32 	%f2452, [%rd112+16];
	mul.f32 	%f2453, %f2452, 0fC1000000;
	mul.f32 	%f2454, %f2427, %f2453;
	fma.rn.f32 	%f2455, %f2425, %f2454, %f2451;
	mul.f32 	%f2456, %f2424, %f2425;
	ld.const.f32 	%f2457, [%rd112+20];
	fma.rn.f32 	%f2458, %f2456, %f2457, %f2455;
	fma.rn.f32 	%f4052, %f2458, %f338, %f4052;
	fma.rn.f32 	%f4053, %f2458, %f339, %f4053;
	fma.rn.f32 	%f4054, %f2458, %f340, %f4054;
$L__BB0_70:
	ld.shared.f32 	%f2459, [_ZZ15nacl_kernel_gpuE4s_xj+544];
	sub.f32 	%f2460, %f2, %f2459;
	mul.f32 	%f2461, %f1, %f2460;
	cvt.rni.f32.f32 	%f2462, %f2461;
	mul.f32 	%f2463, %f651, %f2462;
	sub.f32 	%f348, %f2460, %f2463;
	fma.rn.f32 	%f2464, %f348, %f348, 0f00000000;
	ld.shared.f32 	%f2465, [_ZZ15nacl_kernel_gpuE4s_xj+548];
	sub.f32 	%f2466, %f3, %f2465;
	mul.f32 	%f2467, %f1, %f2466;
	cvt.rni.f32.f32 	%f2468, %f2467;
	mul.f32 	%f2469, %f651, %f2468;
	sub.f32 	%f349, %f2466, %f2469;
	fma.rn.f32 	%f2470, %f349, %f349, %f2464;
	ld.shared.f32 	%f2471, [_ZZ15nacl_kernel_gpuE4s_xj+552];
	sub.f32 	%f2472, %f4, %f2471;
	mul.f32 	%f2473, %f1, %f2472;
	cvt.rni.f32.f32 	%f2474, %f2473;
	mul.f32 	%f2475, %f651, %f2474;
	sub.f32 	%f350, %f2472, %f2475;
	fma.rn.f32 	%f351, %f350, %f350, %f2470;
	setp.eq.f32 	%p36, %f351, 0f00000000;
	@%p36 bra 	$L__BB0_72;
	ld.shared.u32 	%r152, [_ZZ15nacl_kernel_gpuE4s_xj+556];
	sqrt.rn.f32 	%f2476, %f351;
	rcp.rn.f32 	%f2477, %f2476;
	mul.f32 	%f2478, %f2477, %f2477;
	mul.f32 	%f2479, %f2478, %f2478;
	mul.f32 	%f2480, %f2479, %f2479;
	add.s32 	%r153, %r152, %r3;
	mul.wide.s32 	%rd113, %r153, 24;
	mov.u64 	%rd114, d_matrix;
	add.s64 	%rd115, %rd114, %rd113;
	ld.const.f32 	%f2481, [%rd115];
	mul.f32 	%f2482, %f2481, 0f3C70319E;
	ld.const.f32 	%f2483, [%rd115+4];
	sub.f32 	%f2484, %f2483, %f2476;
	ld.const.f32 	%f2485, [%rd115+8];
	mul.f32 	%f2486, %f2484, %f2485;
	fma.rn.f32 	%f2487, %f2486, 0f3BBB989D, 0f3F000000;
	cvt.sat.f32.f32 	%f2488, %f2487;
	mov.f32 	%f2489, 0f4B400001;
	mov.f32 	%f2490, 0f437C0000;
	fma.rm.f32 	%f2491, %f2488, %f2490, %f2489;
	add.f32 	%f2492, %f2491, 0fCB40007F;
	neg.f32 	%f2493, %f2492;
	fma.rn.f32 	%f2494, %f2486, 0f3FB8AA3B, %f2493;
	fma.rn.f32 	%f2495, %f2486, 0f32A57060, %f2494;
	mov.b32 	%r154, %f2491;
	shl.b32 	%r155, %r154, 23;
	mov.b32 	%f2496, %r155;
	ex2.approx.ftz.f32 	%f2497, %f2495;
	mul.f32 	%f2498, %f2497, %f2496;
	mul.f32 	%f2499, %f2482, %f2498;
	mul.f32 	%f2500, %f2485, %f2499;
	ld.const.f32 	%f2501, [%rd115+12];
	mul.f32 	%f2502, %f2501, 0fC0C00000;
	mul.f32 	%f2503, %f2480, %f2502;
	fma.rn.f32 	%f2504, %f2477, %f2500, %f2503;
	ld.const.f32 	%f2505, [%rd115+16];
	mul.f32 	%f2506, %f2505, 0fC1000000;
	mul.f32 	%f2507, %f2480, %f2506;
	fma.rn.f32 	%f2508, %f2478, %f2507, %f2504;
	mul.f32 	%f2509, %f2477, %f2478;
	ld.const.f32 	%f2510, [%rd115+20];
	fma.rn.f32 	%f2511, %f2509, %f2510, %f2508;
	fma.rn.f32 	%f4052, %f2511, %f348, %f4052;
	fma.rn.f32 	%f4053, %f2511, %f349, %f4053;
	fma.rn.f32 	%f4054, %f2511, %f350, %f4054;
$L__BB0_72:
	ld.shared.f32 	%f2512, [_ZZ15nacl_kernel_gpuE4s_xj+560];
	sub.f32 	%f2513, %f2, %f2512;
	mul.f32 	%f2514, %f1, %f2513;
	cvt.rni.f32.f32 	%f2515, %f2514;
	mul.f32 	%f2516, %f651, %f2515;
	sub.f32 	%f358, %f2513, %f2516;
	fma.rn.f32 	%f2517, %f358, %f358, 0f00000000;
	ld.shared.f32 	%f2518, [_ZZ15nacl_kernel_gpuE4s_xj+564];
	sub.f32 	%f2519, %f3, %f2518;
	mul.f32 	%f2520, %f1, %f2519;
	cvt.rni.f32.f32 	%f2521, %f2520;
	mul.f32 	%f2522, %f651, %f2521;
	sub.f32 	%f359, %f2519, %f2522;
	fma.rn.f32 	%f2523, %f359, %f359, %f2517;
	ld.shared.f32 	%f2524, [_ZZ15nacl_kernel_gpuE4s_xj+568];
	sub.f32 	%f2525, %f4, %f2524;
	mul.f32 	%f2526, %f1, %f2525;
	cvt.rni.f32.f32 	%f2527, %f2526;
	mul.f32 	%f2528, %f651, %f2527;
	sub.f32 	%f360, %f2525, %f2528;
	fma.rn.f32 	%f361, %f360, %f360, %f2523;
	setp.eq.f32 	%p37, %f361, 0f00000000;
	@%p37 bra 	$L__BB0_74;
	ld.shared.u32 	%r156, [_ZZ15nacl_kernel_gpuE4s_xj+572];
	sqrt.rn.f32 	%f2529, %f361;
	rcp.rn.f32 	%f2530, %f2529;
	mul.f32 	%f2531, %f2530, %f2530;
	mul.f32 	%f2532, %f2531, %f2531;
	mul.f32 	%f2533, %f2532, %f2532;
	add.s32 	%r157, %r156, %r3;
	mul.wide.s32 	%rd116, %r157, 24;
	mov.u64 	%rd117, d_matrix;
	add.s64 	%rd118, %rd117, %rd116;
	ld.const.f32 	%f2534, [%rd118];
	mul.f32 	%f2535, %f2534, 0f3C70319E;
	ld.const.f32 	%f2536, [%rd118+4];
	sub.f32 	%f2537, %f2536, %f2529;
	ld.const.f32 	%f2538, [%rd118+8];
	mul.f32 	%f2539, %f2537, %f2538;
	fma.rn.f32 	%f2540, %f2539, 0f3BBB989D, 0f3F000000;
	cvt.sat.f32.f32 	%f2541, %f2540;
	mov.f32 	%f2542, 0f4B400001;
	mov.f32 	%f2543, 0f437C0000;
	fma.rm.f32 	%f2544, %f2541, %f2543, %f2542;
	add.f32 	%f2545, %f2544, 0fCB40007F;
	neg.f32 	%f2546, %f2545;
	fma.rn.f32 	%f2547, %f2539, 0f3FB8AA3B, %f2546;
	fma.rn.f32 	%f2548, %f2539, 0f32A57060, %f2547;
	mov.b32 	%r158, %f2544;
	shl.b32 	%r159, %r158, 23;
	mov.b32 	%f2549, %r159;
	ex2.approx.ftz.f32 	%f2550, %f2548;
	mul.f32 	%f2551, %f2550, %f2549;
	mul.f32 	%f2552, %f2535, %f2551;
	mul.f32 	%f2553, %f2538, %f2552;
	ld.const.f32 	%f2554, [%rd118+12];
	mul.f32 	%f2555, %f2554, 0fC0C00000;
	mul.f32 	%f2556, %f2533, %f2555;
	fma.rn.f32 	%f2557, %f2530, %f2553, %f2556;
	ld.const.f32 	%f2558, [%rd118+16];
	mul.f32 	%f2559, %f2558, 0fC1000000;
	mul.f32 	%f2560, %f2533, %f2559;
	fma.rn.f32 	%f2561, %f2531, %f2560, %f2557;
	mul.f32 	%f2562, %f2530, %f2531;
	ld.const.f32 	%f2563, [%rd118+20];
	fma.rn.f32 	%f2564, %f2562, %f2563, %f2561;
	fma.rn.f32 	%f4052, %f2564, %f358, %f4052;
	fma.rn.f32 	%f4053, %f2564, %f359, %f4053;
	fma.rn.f32 	%f4054, %f2564, %f360, %f4054;
$L__BB0_74:
	ld.shared.f32 	%f2565, [_ZZ15nacl_kernel_gpuE4s_xj+576];
	sub.f32 	%f2566, %f2, %f2565;
	mul.f32 	%f2567, %f1, %f2566;
	cvt.rni.f32.f32 	%f2568, %f2567;
	mul.f32 	%f2569, %f651, %f2568;
	sub.f32 	%f368, %f2566, %f2569;
	fma.rn.f32 	%f2570, %f368, %f368, 0f00000000;
	ld.shared.f32 	%f2571, [_ZZ15nacl_kernel_gpuE4s_xj+580];
	sub.f32 	%f2572, %f3, %f2571;
	mul.f32 	%f2573, %f1, %f2572;
	cvt.rni.f32.f32 	%f2574, %f2573;
	mul.f32 	%f2575, %f651, %f2574;
	sub.f32 	%f369, %f2572, %f2575;
	fma.rn.f32 	%f2576, %f369, %f369, %f2570;
	ld.shared.f32 	%f2577, [_ZZ15nacl_kernel_gpuE4s_xj+584];
	sub.f32 	%f2578, %f4, %f2577;
	mul.f32 	%f2579, %f1, %f2578;
	cvt.rni.f32.f32 	%f2580, %f2579;
	mul.f32 	%f2581, %f651, %f2580;
	sub.f32 	%f370, %f2578, %f2581;
	fma.rn.f32 	%f371, %f370, %f370, %f2576;
	setp.eq.f32 	%p38, %f371, 0f00000000;
	@%p38 bra 	$L__BB0_76;
	ld.shared.u32 	%r160, [_ZZ15nacl_kernel_gpuE4s_xj+588];
	sqrt.rn.f32 	%f2582, %f371;
	rcp.rn.f32 	%f2583, %f2582;
	mul.f32 	%f2584, %f2583, %f2583;
	mul.f32 	%f2585, %f2584, %f2584;
	mul.f32 	%f2586, %f2585, %f2585;
	add.s32 	%r161, %r160, %r3;
	mul.wide.s32 	%rd119, %r161, 24;
	mov.u64 	%rd120, d_matrix;
	add.s64 	%rd121, %rd120, %rd119;
	ld.const.f32 	%f2587, [%rd121];
	mul.f32 	%f2588, %f2587, 0f3C70319E;
	ld.const.f32 	%f2589, [%rd121+4];
	sub.f32 	%f2590, %f2589, %f2582;
	ld.const.f32 	%f2591, [%rd121+8];
	mul.f32 	%f2592, %f2590, %f2591;
	fma.rn.f32 	%f2593, %f2592, 0f3BBB989D, 0f3F000000;
	cvt.sat.f32.f32 	%f2594, %f2593;
	mov.f32 	%f2595, 0f4B400001;
	mov.f32 	%f2596, 0f437C0000;
	fma.rm.f32 	%f2597, %f2594, %f2596, %f2595;
	add.f32 	%f2598, %f2597, 0fCB40007F;
	neg.f32 	%f2599, %f2598;
	fma.rn.f32 	%f2600, %f2592, 0f3FB8AA3B, %f2599;
	fma.rn.f32 	%f2601, %f2592, 0f32A57060, %f2600;
	mov.b32 	%r162, %f2597;
	shl.b32 	%r163, %r162, 23;
	mov.b32 	%f2602, %r163;
	ex2.approx.ftz.f32 	%f2603, %f2601;
	mul.f32 	%f2604, %f2603, %f2602;
	mul.f32 	%f2605, %f2588, %f2604;
	mul.f32 	%f2606, %f2591, %f2605;
	ld.const.f32 	%f2607, [%rd121+12];
	mul.f32 	%f2608, %f2607, 0fC0C00000;
	mul.f32 	%f2609, %f2586, %f2608;
	fma.rn.f32 	%f2610, %f2583, %f2606, %f2609;
	ld.const.f32 	%f2611, [%rd121+16];
	mul.f32 	%f2612, %f2611, 0fC1000000;
	mul.f32 	%f2613, %f2586, %f2612;
	fma.rn.f32 	%f2614, %f2584, %f2613, %f2610;
	mul.f32 	%f2615, %f2583, %f2584;
	ld.const.f32 	%f2616, [%rd121+20];
	fma.rn.f32 	%f2617, %f2615, %f2616, %f2614;
	fma.rn.f32 	%f4052, %f2617, %f368, %f4052;
	fma.rn.f32 	%f4053, %f2617, %f369, %f4053;
	fma.rn.f32 	%f4054, %f2617, %f370, %f4054;
$L__BB0_76:
	ld.shared.f32 	%f2618, [_ZZ15nacl_kernel_gpuE4s_xj+592];
	sub.f32 	%f2619, %f2, %f2618;
	mul.f32 	%f2620, %f1, %f2619;
	cvt.rni.f32.f32 	%f2621, %f2620;
	mul.f32 	%f2622, %f651, %f2621;
	sub.f32 	%f378, %f2619, %f2622;
	fma.rn.f32 	%f2623, %f378, %f378, 0f00000000;
	ld.shared.f32 	%f2624, [_ZZ15nacl_kernel_gpuE4s_xj+596];
	sub.f32 	%f2625, %f3, %f2624;
	mul.f32 	%f2626, %f1, %f2625;
	cvt.rni.f32.f32 	%f2627, %f2626;
	mul.f32 	%f2628, %f651, %f2627;
	sub.f32 	%f379, %f2625, %f2628;
	fma.rn.f32 	%f2629, %f379, %f379, %f2623;
	ld.shared.f32 	%f2630, [_ZZ15nacl_kernel_gpuE4s_xj+600];
	sub.f32 	%f2631, %f4, %f2630;
	mul.f32 	%f2632, %f1, %f2631;
	cvt.rni.f32.f32 	%f2633, %f2632;
	mul.f32 	%f2634, %f651, %f2633;
	sub.f32 	%f380, %f2631, %f2634;
	fma.rn.f32 	%f381, %f380, %f380, %f2629;
	setp.eq.f32 	%p39, %f381, 0f00000000;
	@%p39 bra 	$L__BB0_78;
	ld.shared.u32 	%r164, [_ZZ15nacl_kernel_gpuE4s_xj+604];
	sqrt.rn.f32 	%f2635, %f381;
	rcp.rn.f32 	%f2636, %f2635;
	mul.f32 	%f2637, %f2636, %f2636;
	mul.f32 	%f2638, %f2637, %f2637;
	mul.f32 	%f2639, %f2638, %f2638;
	add.s32 	%r165, %r164, %r3;
	mul.wide.s32 	%rd122, %r165, 24;
	mov.u64 	%rd123, d_matrix;
	add.s64 	%rd124, %rd123, %rd122;
	ld.const.f32 	%f2640, [%rd124];
	mul.f32 	%f2641, %f2640, 0f3C70319E;
	ld.const.f32 	%f2642, [%rd124+4];
	sub.f32 	%f2643, %f2642, %f2635;
	ld.const.f32 	%f2644, [%rd124+8];
	mul.f32 	%f2645, %f2643, %f2644;
	fma.rn.f32 	%f2646, %f2645, 0f3BBB989D, 0f3F000000;
	cvt.sat.f32.f32 	%f2647, %f2646;
	mov.f32 	%f2648, 0f4B400001;
	mov.f32 	%f2649, 0f437C0000;
	fma.rm.f32 	%f2650, %f2647, %f2649, %f2648;
	add.f32 	%f2651, %f2650, 0fCB40007F;
	neg.f32 	%f2652, %f2651;
	fma.rn.f32 	%f2653, %f2645, 0f3FB8AA3B, %f2652;
	fma.rn.f32 	%f2654, %f2645, 0f32A57060, %f2653;
	mov.b32 	%r166, %f2650;
	shl.b32 	%r167, %r166, 23;
	mov.b32 	%f2655, %r167;
	ex2.approx.ftz.f32 	%f2656, %f2654;
	mul.f32 	%f2657, %f2656, %f2655;
	mul.f32 	%f2658, %f2641, %f2657;
	mul.f32 	%f2659, %f2644, %f2658;
	ld.const.f32 	%f2660, [%rd124+12];
	mul.f32 	%f2661, %f2660, 0fC0C00000;
	mul.f32 	%f2662, %f2639, %f2661;
	fma.rn.f32 	%f2663, %f2636, %f2659, %f2662;
	ld.const.f32 	%f2664, [%rd124+16];
	mul.f32 	%f2665, %f2664, 0fC1000000;
	mul.f32 	%f2666, %f2639, %f2665;
	fma.rn.f32 	%f2667, %f2637, %f2666, %f2663;
	mul.f32 	%f2668, %f2636, %f2637;
	ld.const.f32 	%f2669, [%rd124+20];
	fma.rn.f32 	%f2670, %f2668, %f2669, %f2667;
	fma.rn.f32 	%f4052, %f2670, %f378, %f4052;
	fma.rn.f32 	%f4053, %f2670, %f379, %f4053;
	fma.rn.f32 	%f4054, %f2670, %f380, %f4054;
$L__BB0_78:
	ld.shared.f32 	%f2671, [_ZZ15nacl_kernel_gpuE4s_xj+608];
	sub.f32 	%f2672, %f2, %f2671;
	mul.f32 	%f2673, %f1, %f2672;
	cvt.rni.f32.f32 	%f2674, %f2673;
	mul.f32 	%f2675, %f651, %f2674;
	sub.f32 	%f388, %f2672, %f2675;
	fma.rn.f32 	%f2676, %f388, %f388, 0f00000000;
	ld.shared.f32 	%f2677, [_ZZ15nacl_kernel_gpuE4s_xj+612];
	sub.f32 	%f2678, %f3, %f2677;
	mul.f32 	%f2679, %f1, %f2678;
	cvt.rni.f32.f32 	%f2680, %f2679;
	mul.f32 	%f2681, %f651, %f2680;
	sub.f32 	%f389, %f2678, %f2681;
	fma.rn.f32 	%f2682, %f389, %f389, %f2676;
	ld.shared.f32 	%f2683, [_ZZ15nacl_kernel_gpuE4s_xj+616];
	sub.f32 	%f2684, %f4, %f2683;
	mul.f32 	%f2685, %f1, %f2684;
	cvt.rni.f32.f32 	%f2686, %f2685;
	mul.f32 	%f2687, %f651, %f2686;
	sub.f32 	%f390, %f2684, %f2687;
	fma.rn.f32 	%f391, %f390, %f390, %f2682;
	setp.eq.f32 	%p40, %f391, 0f00000000;
	@%p40 bra 	$L__BB0_80;
	ld.shared.u32 	%r168, [_ZZ15nacl_kernel_gpuE4s_xj+620];
	sqrt.rn.f32 	%f2688, %f391;
	rcp.rn.f32 	%f2689, %f2688;
	mul.f32 	%f2690, %f2689, %f2689;
	mul.f32 	%f2691, %f2690, %f2690;
	mul.f32 	%f2692, %f2691, %f2691;
	add.s32 	%r169, %r168, %r3;
	mul.wide.s32 	%rd125, %r169, 24;
	mov.u64 	%rd126, d_matrix;
	add.s64 	%rd127, %rd126, %rd125;
	ld.const.f32 	%f2693, [%rd127];
	mul.f32 	%f2694, %f2693, 0f3C70319E;
	ld.const.f32 	%f2695, [%rd127+4];
	sub.f32 	%f2696, %f2695, %f2688;
	ld.const.f32 	%f2697, [%rd127+8];
	mul.f32 	%f2698, %f2696, %f2697;
	fma.rn.f32 	%f2699, %f2698, 0f3BBB989D, 0f3F000000;
	cvt.sat.f32.f32 	%f2700, %f2699;
	mov.f32 	%f2701, 0f4B400001;
	mov.f32 	%f2702, 0f437C0000;
	fma.rm.f32 	%f2703, %f2700, %f2702, %f2701;
	add.f32 	%f2704, %f2703, 0fCB40007F;
	neg.f32 	%f2705, %f2704;
	fma.rn.f32 	%f2706, %f2698, 0f3FB8AA3B, %f2705;
	fma.rn.f32 	%f2707, %f2698, 0f32A57060, %f2706;
	mov.b32 	%r170, %f2703;
	shl.b32 	%r171, %r170, 23;
	mov.b32 	%f2708, %r171;
	ex2.approx.ftz.f32 	%f2709, %f2707;
	mul.f32 	%f2710, %f2709, %f2708;
	mul.f32 	%f2711, %f2694, %f2710;
	mul.f32 	%f2712, %f2697, %f2711;
	ld.const.f32 	%f2713, [%rd127+12];
	mul.f32 	%f2714, %f2713, 0fC0C00000;
	mul.f32 	%f2715, %f2692, %f2714;
	fma.rn.f32 	%f2716, %f2689, %f2712, %f2715;
	ld.const.f32 	%f2717, [%rd127+16];
	mul.f32 	%f2718, %f2717, 0fC1000000;
	mul.f32 	%f2719, %f2692, %f2718;
	fma.rn.f32 	%f2720, %f2690, %f2719, %f2716;
	mul.f32 	%f2721, %f2689, %f2690;
	ld.const.f32 	%f2722, [%rd127+20];
	fma.rn.f32 	%f2723, %f2721, %f2722, %f2720;
	fma.rn.f32 	%f4052, %f2723, %f388, %f4052;
	fma.rn.f32 	%f4053, %f2723, %f389, %f4053;
	fma.rn.f32 	%f4054, %f2723, %f390, %f4054;
$L__BB0_80:
	ld.shared.f32 	%f2724, [_ZZ15nacl_kernel_gpuE4s_xj+624];
	sub.f32 	%f2725, %f2, %f2724;
	mul.f32 	%f2726, %f1, %f2725;
	cvt.rni.f32.f32 	%f2727, %f2726;
	mul.f32 	%f2728, %f651, %f2727;
	sub.f32 	%f398, %f2725, %f2728;
	fma.rn.f32 	%f2729, %f398, %f398, 0f00000000;
	ld.shared.f32 	%f2730, [_ZZ15nacl_kernel_gpuE4s_xj+628];
	sub.f32 	%f2731, %f3, %f2730;
	mul.f32 	%f2732, %f1, %f2731;
	cvt.rni.f32.f32 	%f2733, %f2732;
	mul.f32 	%f2734, %f651, %f2733;
	sub.f32 	%f399, %f2731, %f2734;
	fma.rn.f32 	%f2735, %f399, %f399, %f2729;
	ld.shared.f32 	%f2736, [_ZZ15nacl_kernel_gpuE4s_xj+632];
	sub.f32 	%f2737, %f4, %f2736;
	mul.f32 	%f2738, %f1, %f2737;
	cvt.rni.f32.f32 	%f2739, %f2738;
	mul.f32 	%f2740, %f651, %f2739;
	sub.f32 	%f400, %f2737, %f2740;
	fma.rn.f32 	%f401, %f400, %f400, %f2735;
	setp.eq.f32 	%p41, %f401, 0f00000000;
	@%p41 bra 	$L__BB0_82;
	ld.shared.u32 	%r172, [_ZZ15nacl_kernel_gpuE4s_xj+636];
	sqrt.rn.f32 	%f2741, %f401;
	rcp.rn.f32 	%f2742, %f2741;
	mul.f32 	%f2743, %f2742, %f2742;
	mul.f32 	%f2744, %f2743, %f2743;
	mul.f32 	%f2745, %f2744, %f2744;
	add.s32 	%r173, %r172, %r3;
	mul.wide.s32 	%rd128, %r173, 24;
	mov.u64 	%rd129, d_matrix;
	add.s64 	%rd130, %rd129, %rd128;
	ld.const.f32 	%f2746, [%rd130];
	mul.f32 	%f2747, %f2746, 0f3C70319E;
	ld.const.f32 	%f2748, [%rd130+4];
	sub.f32 	%f2749, %f2748, %f2741;
	ld.const.f32 	%f2750, [%rd130+8];
	mul.f32 	%f2751, %f2749, %f2750;
	fma.rn.f32 	%f2752, %f2751, 0f3BBB989D, 0f3F000000;
	cvt.sat.f32.f32 	%f2753, %f2752;
	mov.f32 	%f2754, 0f4B400001;
	mov.f32 	%f2755, 0f437C0000;
	fma.rm.f32 	%f2756, %f2753, %f2755, %f2754;
	add.f32 	%f2757, %f2756, 0fCB40007F;
	neg.f32 	%f2758, %f2757;
	fma.rn.f32 	%f2759, %f2751, 0f3FB8AA3B, %f2758;
	fma.rn.f32 	%f2760, %f2751, 0f32A57060, %f2759;
	mov.b32 	%r174, %f2756;
	shl.b32 	%r175, %r174, 23;
	mov.b32 	%f2761, %r175;
	ex2.approx.ftz.f32 	%f2762, %f2760;
	mul.f32 	%f2763, %f2762, %f2761;
	mul.f32 	%f2764, %f2747, %f2763;
	mul.f32 	%f2765, %f2750, %f2764;
	ld.const.f32 	%f2766, [%rd130+12];
	mul.f32 	%f2767, %f2766, 0fC0C00000;
	mul.f32 	%f2768, %f2745, %f2767;
	fma.rn.f32 	%f2769, %f2742, %f2765, %f2768;
	ld.const.f32 	%f2770, [%rd130+16];
	mul.f32 	%f2771, %f2770, 0fC1000000;
	mul.f32 	%f2772, %f2745, %f2771;
	fma.rn.f32 	%f2773, %f2743, %f2772, %f2769;
	mul.f32 	%f2774, %f2742, %f2743;
	ld.const.f32 	%f2775, [%rd130+20];
	fma.rn.f32 	%f2776, %f2774, %f2775, %f2773;
	fma.rn.f32 	%f4052, %f2776, %f398, %f4052;
	fma.rn.f32 	%f4053, %f2776, %f399, %f4053;
	fma.rn.f32 	%f4054, %f2776, %f400, %f4054;
$L__BB0_82:
	ld.shared.f32 	%f2777, [_ZZ15nacl_kernel_gpuE4s_xj+640];
	sub.f32 	%f2778, %f2, %f2777;
	mul.f32 	%f2779, %f1, %f2778;
	cvt.rni.f32.f32 	%f2780, %f2779;
	mul.f32 	%f2781, %f651, %f2780;
	sub.f32 	%f408, %f2778, %f2781;
	fma.rn.f32 	%f2782, %f408, %f408, 0f00000000;
	ld.shared.f32 	%f2783, [_ZZ15nacl_kernel_gpuE4s_xj+644];
	sub.f32 	%f2784, %f3, %f2783;
	mul.f32 	%f2785, %f1, %f2784;
	cvt.rni.f32.f32 	%f2786, %f2785;
	mul.f32 	%f2787, %f651, %f2786;
	sub.f32 	%f409, %f2784, %f2787;
	fma.rn.f32 	%f2788, %f409, %f409, %f2782;
	ld.shared.f32 	%f2789, [_ZZ15nacl_kernel_gpuE4s_xj+648];
	sub.f32 	%f2790, %f4, %f2789;
	mul.f32 	%f2791, %f1, %f2790;
	cvt.rni.f32.f32 	%f2792, %f2791;
	mul.f32 	%f2793, %f651, %f2792;
	sub.f32 	%f410, %f2790, %f2793;
	fma.rn.f32 	%f411, %f410, %f410, %f2788;
	setp.eq.f32 	%p42, %f411, 0f00000000;
	@%p42 bra 	$L__BB0_84;
	ld.shared.u32 	%r176, [_ZZ15nacl_kernel_gpuE4s_xj+652];
	sqrt.rn.f32 	%f2794, %f411;
	rcp.rn.f32 	%f2795, %f2794;
	mul.f32 	%f2796, %f2795, %f2795;
	mul.f32 	%f2797, %f2796, %f2796;
	mul.f32 	%f2798, %f2797, %f2797;
	add.s32 	%r177, %r176, %r3;
	mul.wide.s32 	%rd131, %r177, 24;
	mov.u64 	%rd132, d_matrix;
	add.s64 	%rd133, %rd132, %rd131;
	ld.const.f32 	%f2799, [%rd133];
	mul.f32 	%f2800, %f2799, 0f3C70319E;
	ld.const.f32 	%f2801, [%rd133+4];
	sub.f32 	%f2802, %f2801, %f2794;
	ld.const.f32 	%f2803, [%rd133+8];
	mul.f32 	%f2804, %f2802, %f2803;
	fma.rn.f32 	%f2805, %f2804, 0f3BBB989D, 0f3F000000;
	cvt.sat.f32.f32 	%f2806, %f2805;
	mov.f32 	%f2807, 0f4B400001;
	mov.f32 	%f2808, 0f437C0000;
	fma.rm.f32 	%f2809, %f2806, %f2808, %f2807;
	add.f32 	%f2810, %f2809, 0fCB40007F;
	neg.f32 	%f2811, %f2810;
	fma.rn.f32 	%f2812, %f2804, 0f3FB8AA3B, %f2811;
	fma.rn.f32 	%f2813, %f2804, 0f32A57060, %f2812;
	mov.b32 	%r178, %f2809;
	shl.b32 	%r179, %r178, 23;
	mov.b32 	%f2814, %r179;
	ex2.approx.ftz.f32 	%f2815, %f2813;
	mul.f32 	%f2816, %f2815, %f2814;
	mul.f32 	%f2817, %f2800, %f2816;
	mul.f32 	%f2818, %f2803, %f2817;
	ld.const.f32 	%f2819, [%rd133+12];
	mul.f32 	%f2820, %f2819, 0fC0C00000;
	mul.f32 	%f2821, %f2798, %f2820;
	fma.rn.f32 	%f2822, %f2795, %f2818, %f2821;
	ld.const.f32 	%f2823, [%rd133+16];
	mul.f32 	%f2824, %f2823, 0fC1000000;
	mul.f32 	%f2825, %f2798, %f2824;
	fma.rn.f32 	%f2826, %f2796, %f2825, %f2822;
	mul.f32 	%f2827, %f2795, %f2796;
	ld.const.f32 	%f2828, [%rd133+20];
	fma.rn.f32 	%f2829, %f2827, %f2828, %f2826;
	fma.rn.f32 	%f4052, %f2829, %f408, %f4052;
	fma.rn.f32 	%f4053, %f2829, %f409, %f4053;
	fma.rn.f32 	%f4054, %f2829, %f410, %f4054;
$L__BB0_84:
	ld.shared.f32 	%f2830, [_ZZ15nacl_kernel_gpuE4s_xj+656];
	sub.f32 	%f2831, %f2, %f2830;
	mul.f32 	%f2832, %f1, %f2831;
	cvt.rni.f32.f32 	%f2833, %f2832;
	mul.f32 	%f2834, %f651, %f2833;
	sub.f32 	%f418, %f2831, %f2834;
	fma.rn.f32 	%f2835, %f418, %f418, 0f00000000;
	ld.shared.f32 	%f2836, [_ZZ15nacl_kernel_gpuE4s_xj+660];
	sub.f32 	%f2837, %f3, %f2836;
	mul.f32 	%f2838, %f1, %f2837;
	cvt.rni.f32.f32 	%f2839, %f2838;
	mul.f32 	%f2840, %f651, %f2839;
	sub.f32 	%f419, %f2837, %f2840;
	fma.rn.f32 	%f2841, %f419, %f419, %f2835;
	ld.shared.f32 	%f2842, [_ZZ15nacl_kernel_gpuE4s_xj+664];
	sub.f32 	%f2843, %f4, %f2842;
	mul.f32 	%f2844, %f1, %f2843;
	cvt.rni.f32.f32 	%f2845, %f2844;
	mul.f32 	%f2846, %f651, %f2845;
	sub.f32 	%f420, %f2843, %f2846;
	fma.rn.f32 	%f421, %f420, %f420, %f2841;
	setp.eq.f32 	%p43, %f421, 0f00000000;
	@%p43 bra 	$L__BB0_86;
	ld.shared.u32 	%r180, [_ZZ15nacl_kernel_gpuE4s_xj+668];
	sqrt.rn.f32 	%f2847, %f421;
	rcp.rn.f32 	%f2848, %f2847;
	mul.f32 	%f2849, %f2848, %f2848;
	mul.f32 	%f2850, %f2849, %f2849;
	mul.f32 	%f2851, %f2850, %f2850;
	add.s32 	%r181, %r180, %r3;
	mul.wide.s32 	%rd134, %r181, 24;
	mov.u64 	%rd135, d_matrix;
	add.s64 	%rd136, %rd135, %rd134;
	ld.const.f32 	%f2852, [%rd136];
	mul.f32 	%f2853, %f2852, 0f3C70319E;
	ld.const.f32 	%f2854, [%rd136+4];
	sub.f32 	%f2855, %f2854, %f2847;
	ld.const.f32 	%f2856, [%rd136+8];
	mul.f32 	%f2857, %f2855, %f2856;
	fma.rn.f32 	%f2858, %f2857, 0f3BBB989D, 0f3F000000;
	cvt.sat.f32.f32 	%f2859, %f2858;
	mov.f32 	%f2860, 0f4B400001;
	mov.f32 	%f2861, 0f437C0000;
	fma.rm.f32 	%f2862, %f2859, %f2861, %f2860;
	add.f32 	%f2863, %f2862, 0fCB40007F;
	neg.f32 	%f2864, %f2863;
	fma.rn.f32 	%f2865, %f2857, 0f3FB8AA3B, %f2864;
	fma.rn.f32 	%f2866, %f2857, 0f32A57060, %f2865;
	mov.b32 	%r182, %f2862;
	shl.b32 	%r183, %r182, 23;
	mov.b32 	%f2867, %r183;
	ex2.approx.ftz.f32 	%f2868, %f2866;
	mul.f32 	%f2869, %f2868, %f2867;
	mul.f32 	%f2870, %f2853, %f2869;
	mul.f32 	%f2871, %f2856, %f2870;
	ld.const.f32 	%f2872, [%rd136+12];
	mul.f32 	%f2873, %f2872, 0fC0C00000;
	mul.f32 	%f2874, %f2851, %f2873;
	fma.rn.f32 	%f2875, %f2848, %f2871, %f2874;
	ld.const.f32 	%f2876, [%rd136+16];
	mul.f32 	%f2877, %f2876, 0fC1000000;
	mul.f32 	%f2878, %f2851, %f2877;
	fma.rn.f32 	%f2879, %f2849, %f2878, %f2875;
	mul.f32 	%f2880, %f2848, %f2849;
	ld.const.f32 	%f2881, [%rd136+20];
	fma.rn.f32 	%f2882, %f2880, %f2881, %f2879;
	fma.rn.f32 	%f4052, %f2882, %f418, %f4052;
	fma.rn.f32 	%f4053, %f2882, %f419, %f4053;
	fma.rn.f32 	%f4054, %f2882, %f420, %f4054;
$L__BB0_86:
	ld.shared.f32 	%f2883, [_ZZ15nacl_kernel_gpuE4s_xj+672];
	sub.f32 	%f2884, %f2, %f2883;
	mul.f32 	%f2885, %f1, %f2884;
	cvt.rni.f32.f32 	%f2886, %f2885;
	mul.f32 	%f2887, %f651, %f2886;
	sub.f32 	%f428, %f2884, %f2887;
	fma.rn.f32 	%f2888, %f428, %f428, 0f00000000;
	ld.shared.f32 	%f2889, [_ZZ15nacl_kernel_gpuE4s_xj+676];
	sub.f32 	%f2890, %f3, %f2889;
	mul.f32 	%f2891, %f1, %f2890;
	cvt.rni.f32.f32 	%f2892, %f2891;
	mul.f32 	%f2893, %f651, %f2892;
	sub.f32 	%f429, %f2890, %f2893;
	fma.rn.f32 	%f2894, %f429, %f429, %f2888;
	ld.shared.f32 	%f2895, [_ZZ15nacl_kernel_gpuE4s_xj+680];
	sub.f32 	%f2896, %f4, %f2895;
	mul.f32 	%f2897, %f1, %f2896;
	cvt.rni.f32.f32 	%f2898, %f2897;
	mul.f32 	%f2899, %f651, %f2898;
	sub.f32 	%f430, %f2896, %f2899;
	fma.rn.f32 	%f431, %f430, %f430, %f2894;
	setp.eq.f32 	%p44, %f431, 0f00000000;
	@%p44 bra 	$L__BB0_88;
	ld.shared.u32 	%r184, [_ZZ15nacl_kernel_gpuE4s_xj+684];
	sqrt.rn.f32 	%f2900, %f431;
	rcp.rn.f32 	%f2901, %f2900;
	mul.f32 	%f2902, %f2901, %f2901;
	mul.f32 	%f2903, %f2902, %f2902;
	mul.f32 	%f2904, %f2903, %f2903;
	add.s32 	%r185, %r184, %r3;
	mul.wide.s32 	%rd137, %r185, 24;
	mov.u64 	%rd138, d_matrix;
	add.s64 	%rd139, %rd138, %rd137;
	ld.const.f32 	%f2905, [%rd139];
	mul.f32 	%f2906, %f2905, 0f3C70319E;
	ld.const.f32 	%f2907, [%rd139+4];
	sub.f32 	%f2908, %f2907, %f2900;
	ld.const.f32 	%f2909, [%rd139+8];
	mul.f32 	%f2910, %f2908, %f2909;
	fma.rn.f32 	%f2911, %f2910, 0f3BBB989D, 0f3F000000;
	cvt.sat.f32.f32 	%f2912, %f2911;
	mov.f32 	%f2913, 0f4B400001;
	mov.f32 	%f2914, 0f437C0000;
	fma.rm.f32 	%f2915, %f2912, %f2914, %f2913;
	add.f32 	%f2916, %f2915, 0fCB40007F;
	neg.f32 	%f2917, %f2916;
	fma.rn.f32 	%f2918, %f2910, 0f3FB8AA3B, %f2917;
	fma.rn.f32 	%f2919, %f2910, 0f32A57060, %f2918;
	mov.b32 	%r186, %f2915;
	shl.b32 	%r187, %r186, 23;
	mov.b32 	%f2920, %r187;
	ex2.approx.ftz.f32 	%f2921, %f2919;
	mul.f32 	%f2922, %f2921, %f2920;
	mul.f32 	%f2923, %f2906, %f2922;
	mul.f32 	%f2924, %f2909, %f2923;
	ld.const.f32 	%f2925, [%rd139+12];
	mul.f32 	%f2926, %f2925, 0fC0C00000;
	mul.f32 	%f2927, %f2904, %f2926;
	fma.rn.f32 	%f2928, %f2901, %f2924, %f2927;
	ld.const.f32 	%f2929, [%rd139+16];
	mul.f32 	%f2930, %f2929, 0fC1000000;
	mul.f32 	%f2931, %f2904, %f2930;
	fma.rn.f32 	%f2932, %f2902, %f2931, %f2928;
	mul.f32 	%f2933, %f2901, %f2902;
	ld.const.f32 	%f2934, [%rd139+20];
	fma.rn.f32 	%f2935, %f2933, %f2934, %f2932;
	fma.rn.f32 	%f4052, %f2935, %f428, %f4052;
	fma.rn.f32 	%f4053, %f2935, %f429, %f4053;
	fma.rn.f32 	%f4054, %f2935, %f430, %f4054;
$L__BB0_88:
	ld.shared.f32 	%f2936, [_ZZ15nacl_kernel_gpuE4s_xj+688];
	sub.f32 	%f2937, %f2, %f2936;
	mul.f32 	%f2938, %f1, %f2937;
	cvt.rni.f32.f32 	%f2939, %f2938;
	mul.f32 	%f2940, %f651, %f2939;
	sub.f32 	%f438, %f2937, %f2940;
	fma.rn.f32 	%f2941, %f438, %f438, 0f00000000;
	ld.shared.f32 	%f2942, [_ZZ15nacl_kernel_gpuE4s_xj+692];
	sub.f32 	%f2943, %f3, %f2942;
	mul.f32 	%f2944, %f1, %f2943;
	cvt.rni.f32.f32 	%f2945, %f2944;
	mul.f32 	%f2946, %f651, %f2945;
	sub.f32 	%f439, %f2943, %f2946;
	fma.rn.f32 	%f2947, %f439, %f439, %f2941;
	ld.shared.f32 	%f2948, [_ZZ15nacl_kernel_gpuE4s_xj+696];
	sub.f32 	%f2949, %f4, %f2948;
	mul.f32 	%f2950, %f1, %f2949;
	cvt.rni.f32.f32 	%f2951, %f2950;
	mul.f32 	%f2952, %f651, %f2951;
	sub.f32 	%f440, %f2949, %f2952;
	fma.rn.f32 	%f441, %f440, %f440, %f2947;
	setp.eq.f32 	%p45, %f441, 0f00000000;
	@%p45 bra 	$L__BB0_90;
	ld.shared.u32 	%r188, [_ZZ15nacl_kernel_gpuE4s_xj+700];
	sqrt.rn.f32 	%f2953, %f441;
	rcp.rn.f32 	%f2954, %f2953;
	mul.f32 	%f2955, %f2954, %f2954;
	mul.f32 	%f2956, %f2955, %f2955;
	mul.f32 	%f2957, %f2956, %f2956;
	add.s32 	%r189, %r188, %r3;
	mul.wide.s32 	%rd140, %r189, 24;
	mov.u64 	%rd141, d_matrix;
	add.s64 	%rd142, %rd141, %rd140;
	ld.const.f32 	%f2958, [%rd142];
	mul.f32 	%f2959, %f2958, 0f3C70319E;
	ld.const.f32 	%f2960, [%rd142+4];
	sub.f32 	%f2961, %f2960, %f2953;
	ld.const.f32 	%f2962, [%rd142+8];
	mul.f32 	%f2963, %f2961, %f2962;
	fma.rn.f32 	%f2964, %f2963, 0f3BBB989D, 0f3F000000;
	cvt.sat.f32.f32 	%f2965, %f2964;
	mov.f32 	%f2966, 0f4B400001;
	mov.f32 	%f2967, 0f437C0000;
	fma.rm.f32 	%f2968, %f2965, %f2967, %f2966;
	add.f32 	%f2969, %f2968, 0fCB40007F;
	neg.f32 	%f2970, %f2969;
	fma.rn.f32 	%f2971, %f2963, 0f3FB8AA3B, %f2970;
	fma.rn.f32 	%f2972, %f2963, 0f32A57060, %f2971;
	mov.b32 	%r190, %f2968;
	shl.b32 	%r191, %r190, 23;
	mov.b32 	%f2973, %r191;
	ex2.approx.ftz.f32 	%f2974, %f2972;
	mul.f32 	%f2975, %f2974, %f2973;
	mul.f32 	%f2976, %f2959, %f2975;
	mul.f32 	%f2977, %f2962, %f2976;
	ld.const.f32 	%f2978, [%rd142+12];
	mul.f32 	%f2979, %f2978, 0fC0C00000;
	mul.f32 	%f2980, %f2957, %f2979;
	fma.rn.f32 	%f2981, %f2954, %f2977, %f2980;
	ld.const.f32 	%f2982, [%rd142+16];
	mul.f32 	%f2983, %f2982, 0fC1000000;
	mul.f32 	%f2984, %f2957, %f2983;
	fma.rn.f32 	%f2985, %f2955, %f2984, %f2981;
	mul.f32 	%f2986, %f2954, %f2955;
	ld.const.f32 	%f2987, [%rd142+20];
	fma.rn.f32 	%f2988, %f2986, %f2987, %f2985;
	fma.rn.f32 	%f4052, %f2988, %f438, %f4052;
	fma.rn.f32 	%f4053, %f2988, %f439, %f4053;
	fma.rn.f32 	%f4054, %f2988, %f440, %f4054;
$L__BB0_90:
	ld.shared.f32 	%f2989, [_ZZ15nacl_kernel_gpuE4s_xj+704];
	sub.f32 	%f2990, %f2, %f2989;
	mul.f32 	%f2991, %f1, %f2990;
	cvt.rni.f32.f32 	%f2992, %f2991;
	mul.f32 	%f2993, %f651, %f2992;
	sub.f32 	%f448, %f2990, %f2993;
	fma.rn.f32 	%f2994, %f448, %f448, 0f00000000;
	ld.shared.f32 	%f2995, [_ZZ15nacl_kernel_gpuE4s_xj+708];
	sub.f32 	%f2996, %f3, %f2995;
	mul.f32 	%f2997, %f1, %f2996;
	cvt.rni.f32.f32 	%f2998, %f2997;
	mul.f32 	%f2999, %f651, %f2998;
	sub.f32 	%f449, %f2996, %f2999;
	fma.rn.f32 	%f3000, %f449, %f449, %f2994;
	ld.shared.f32 	%f3001, [_ZZ15nacl_kernel_gpuE4s_xj+712];
	sub.f32 	%f3002, %f4, %f3001;
	mul.f32 	%f3003, %f1, %f3002;
	cvt.rni.f32.f32 	%f3004, %f3003;
	mul.f32 	%f3005, %f651, %f3004;
	sub.f32 	%f450, %f3002, %f3005;
	fma.rn.f32 	%f451, %f450, %f450, %f3000;
	setp.eq.f32 	%p46, %f451, 0f00000000;
	@%p46 bra 	$L__BB0_92;
	ld.shared.u32 	%r192, [_ZZ15nacl_kernel_gpuE4s_xj+716];
	sqrt.rn.f32 	%f3006, %f451;
	rcp.rn.f32 	%f3007, %f3006;
	mul.f32 	%f3008, %f3007, %f3007;
	mul.f32 	%f3009, %f3008, %f3008;
	mul.f32 	%f3010, %f3009, %f3009;
	add.s32 	%r193, %r192, %r3;
	mul.wide.s32 	%rd143, %r193, 24;
	mov.u64 	%rd144, d_matrix;
	add.s64 	%rd145, %rd144, %rd143;
	ld.const.f32 	%f3011, [%rd145];
	mul.f32 	%f3012, %f3011, 0f3C70319E;
	ld.const.f32 	%f3013, [%rd145+4];
	sub.f32 	%f3014, %f3013, %f3006;
	ld.const.f32 	%f3015, [%rd145+8];
	mul.f32 	%f3016, %f3014, %f3015;
	fma.rn.f32 	%f3017, %f3016, 0f3BBB989D, 0f3F000000;
	cvt.sat.f32.f32 	%f3018, %f3017;
	mov.f32 	%f3019, 0f4B400001;
	mov.f32 	%f3020, 0f437C0000;
	fma.rm.f32 	%f3021, %f3018, %f3020, %f3019;
	add.f32 	%f3022, %f3021, 0fCB40007F;
	neg.f32 	%f3023, %f3022;
	fma.rn.f32 	%f3024, %f3016, 0f3FB8AA3B, %f3023;
	fma.rn.f32 	%f3025, %f3016, 0f32A57060, %f3024;
	mov.b32 	%r194, %f3021;
	shl.b32 	%r195, %r194, 23;
	mov.b32 	%f3026, %r195;
	ex2.approx.ftz.f32 	%f3027, %f3025;
	mul.f32 	%f3028, %f3027, %f3026;
	mul.f32 	%f3029, %f3012, %f3028;
	mul.f32 	%f3030, %f3015, %f3029;
	ld.const.f32 	%f3031, [%rd145+12];
	mul.f32 	%f3032, %f3031, 0fC0C00000;
	mul.f32 	%f3033, %f3010, %f3032;
	fma.rn.f32 	%f3034, %f3007, %f3030, %f3033;
	ld.const.f32 	%f3035, [%rd145+16];
	mul.f32 	%f3036, %f3035, 0fC1000000;
	mul.f32 	%f3037, %f3010, %f3036;
	fma.rn.f32 	%f3038, %f3008, %f3037, %f3034;
	mul.f32 	%f3039, %f3007, %f3008;
	ld.const.f32 	%f3040, [%rd145+20];
	fma.rn.f32 	%f3041, %f3039, %f3040, %f3038;
	fma.rn.f32 	%f4052, %f3041, %f448, %f4052;
	fma.rn.f32 	%f4053, %f3041, %f449, %f4053;
	fma.rn.f32 	%f4054, %f3041, %f450, %f4054;
$L__BB0_92:
	ld.shared.f32 	%f3042, [_ZZ15nacl_kernel_gpuE4s_xj+720];
	sub.f32 	%f3043, %f2, %f3042;
	mul.f32 	%f3044, %f1, %f3043;
	cvt.rni.f32.f32 	%f3045, %f3044;
	mul.f32 	%f3046, %f651, %f3045;
	sub.f32 	%f458, %f3043, %f3046;
	fma.rn.f32 	%f3047, %f458, %f458, 0f00000000;
	ld.shared.f32 	%f3048, [_ZZ15nacl_kernel_gpuE4s_xj+724];
	sub.f32 	%f3049, %f3, %f3048;
	mul.f32 	%f3050, %f1, %f3049;
	cvt.rni.f32.f32 	%f3051, %f3050;
	mul.f32 	%f3052, %f651, %f3051;
	sub.f32 	%f459, %f3049, %f3052;
	fma.rn.f32 	%f3053, %f459, %f459, %f3047;
	ld.shared.f32 	%f3054, [_ZZ15nacl_kernel_gpuE4s_xj+728];
	sub.f32 	%f3055, %f4, %f3054;
	mul.f32 	%f3056, %f1, %f3055;
	cvt.rni.f32.f32 	%f3057, %f3056;
	mul.f32 	%f3058, %f651, %f3057;
	sub.f32 	%f460, %f3055, %f3058;
	fma.rn.f32 	%f461, %f460, %f460, %f3053;
	setp.eq.f32 	%p47, %f461, 0f00000000;
	@%p47 bra 	$L__BB0_94;
	ld.shared.u32 	%r196, [_ZZ15nacl_kernel_gpuE4s_xj+732];
	sqrt.rn.f32 	%f3059, %f461;
	rcp.rn.f32 	%f3060, %f3059;
	mul.f32 	%f3061, %f3060, %f3060;
	mul.f32 	%f3062, %f3061, %f3061;
	mul.f32 	%f3063, %f3062, %f3062;
	add.s32 	%r197, %r196, %r3;
	mul.wide.s32 	%rd146, %r197, 24;
	mov.u64 	%rd147, d_matrix;
	add.s64 	%rd148, %rd147, %rd146;
	ld.const.f32 	%f3064, [%rd148];
	mul.f32 	%f3065, %f3064, 0f3C70319E;
	ld.const.f32 	%f3066, [%rd148+4];
	sub.f32 	%f3067, %f3066, %f3059;
	ld.const.f32 	%f3068, [%rd148+8];
	mul.f32 	%f3069, %f3067, %f3068;
	fma.rn.f32 	%f3070, %f3069, 0f3BBB989D, 0f3F000000;
	cvt.sat.f32.f32 	%f3071, %f3070;
	mov.f32 	%f3072, 0f4B400001;
	mov.f32 	%f3073, 0f437C0000;
	fma.rm.f32 	%f3074, %f3071, %f3073, %f3072;
	add.f32 	%f3075, %f3074, 0fCB40007F;
	neg.f32 	%f3076, %f3075;
	fma.rn.f32 	%f3077, %f3069, 0f3FB8AA3B, %f3076;
	fma.rn.f32 	%f3078, %f3069, 0f32A57060, %f3077;
	mov.b32 	%r198, %f3074;
	shl.b32 	%r199, %r198, 23;
	mov.b32 	%f3079, %r199;
	ex2.approx.ftz.f32 	%f3080, %f3078;
	mul.f32 	%f3081, %f3080, %f3079;
	mul.f32 	%f3082, %f3065, %f3081;
	mul.f32 	%f3083, %f3068, %f3082;
	ld.const.f32 	%f3084, [%rd148+12];
	mul.f32 	%f3085, %f3084, 0fC0C00000;
	mul.f32 	%f3086, %f3063, %f3085;
	fma.rn.f32 	%f3087, %f3060, %f3083, %f3086;
	ld.const.f32 	%f3088, [%rd148+16];
	mul.f32 	%f3089, %f3088, 0fC1000000;
	mul.f32 	%f3090, %f3063, %f3089;
	fma.rn.f32 	%f3091, %f3061, %f3090, %f3087;
	mul.f32 	%f3092, %f3060, %f3061;
	ld.const.f32 	%f3093, [%rd148+20];
	fma.rn.f32 	%f3094, %f3092, %f3093, %f3091;
	fma.rn.f32 	%f4052, %f3094, %f458, %f4052;
	fma.rn.f32 	%f4053, %f3094, %f459, %f4053;
	fma.rn.f32 	%f4054, %f3094, %f460, %f4054;
$L__BB0_94:
	ld.shared.f32 	%f3095, [_ZZ15nacl_kernel_gpuE4s_xj+736];
	sub.f32 	%f3096, %f2, %f3095;
	mul.f32 	%f3097, %f1, %f3096;
	cvt.rni.f32.f32 	%f3098, %f3097;
	mul.f32 	%f3099, %f651, %f3098;
	sub.f32 	%f468, %f3096, %f3099;
	fma.rn.f32 	%f3100, %f468, %f468, 0f00000000;
	ld.shared.f32 	%f3101, [_ZZ15nacl_kernel_gpuE4s_xj+740];
	sub.f32 	%f3102, %f3, %f3101;
	mul.f32 	%f3103, %f1, %f3102;
	cvt.rni.f32.f32 	%f3104, %f3103;
	mul.f32 	%f3105, %f651, %f3104;
	sub.f32 	%f469, %f3102, %f3105;
	fma.rn.f32 	%f3106, %f469, %f469, %f3100;
	ld.shared.f32 	%f3107, [_ZZ15nacl_kernel_gpuE4s_xj+744];
	sub.f32 	%f3108, %f4, %f3107;
	mul.f32 	%f3109, %f1, %f3108;
	cvt.rni.f32.f32 	%f3110, %f3109;
	mul.f32 	%f3111, %f651, %f3110;
	sub.f32 	%f470, %f3108, %f3111;
	fma.rn.f32 	%f471, %f470, %f470, %f3106;
	setp.eq.f32 	%p48, %f471, 0f00000000;
	@%p48 bra 	$L__BB0_96;
	ld.shared.u32 	%r200, [_ZZ15nacl_kernel_gpuE4s_xj+748];
	sqrt.rn.f32 	%f3112, %f471;
	rcp.rn.f32 	%f3113, %f3112;
	mul.f32 	%f3114, %f3113, %f3113;
	mul.f32 	%f3115, %f3114, %f3114;
	mul.f32 	%f3116, %f3115, %f3115;
	add.s32 	%r201, %r200, %r3;
	mul.wide.s32 	%rd149, %r201, 24;
	mov.u64 	%rd150, d_matrix;
	add.s64 	%rd151, %rd150, %rd149;
	ld.const.f32 	%f3117, [%rd151];
	mul.f32 	%f3118, %f3117, 0f3C70319E;
	ld.const.f32 	%f3119, [%rd151+4];
	sub.f32 	%f3120, %f3119, %f3112;
	ld.const.f32 	%f3121, [%rd151+8];
	mul.f32 	%f3122, %f3120, %f3121;
	fma.rn.f32 	%f3123, %f3122, 0f3BBB989D, 0f3F000000;
	cvt.sat.f32.f32 	%f3124, %f3123;
	mov.f32 	%f3125, 0f4B400001;
	mov.f32 	%f3126, 0f437C0000;
	fma.rm.f32 	%f3127, %f3124, %f3126, %f3125;
	add.f32 	%f3128, %f3127, 0fCB40007F;
	neg.f32 	%f3129, %f3128;
	fma.rn.f32 	%f3130, %f3122, 0f3FB8AA3B, %f3129;
	fma.rn.f32 	%f3131, %f3122, 0f32A57060, %f3130;
	mov.b32 	%r202, %f3127;
	shl.b32 	%r203, %r202, 23;
	mov.b32 	%f3132, %r203;
	ex2.approx.ftz.f32 	%f3133, %f3131;
	mul.f32 	%f3134, %f3133, %f3132;
	mul.f32 	%f3135, %f3118, %f3134;
	mul.f32 	%f3136, %f3121, %f3135;
	ld.const.f32 	%f3137, [%rd151+12];
	mul.f32 	%f3138, %f3137, 0fC0C00000;
	mul.f32 	%f3139, %f3116, %f3138;
	fma.rn.f32 	%f3140, %f3113, %f3136, %f3139;
	ld.const.f32 	%f3141, [%rd151+16];
	mul.f32 	%f3142, %f3141, 0fC1000000;
	mul.f32 	%f3143, %f3116, %f3142;
	fma.rn.f32 	%f3144, %f3114, %f3143, %f3140;
	mul.f32 	%f3145, %f3113, %f3114;
	ld.const.f32 	%f3146, [%rd151+20];
	fma.rn.f32 	%f3147, %f3145, %f3146, %f3144;
	fma.rn.f32 	%f4052, %f3147, %f468, %f4052;
	fma.rn.f32 	%f4053, %f3147, %f469, %f4053;
	fma.rn.f32 	%f4054, %f3147, %f470, %f4054;
$L__BB0_96:
	ld.shared.f32 	%f3148, [_ZZ15nacl_kernel_gpuE4s_xj+752];
	sub.f32 	%f3149, %f2, %f3148;
	mul.f32 	%f3150, %f1, %f3149;
	cvt.rni.f32.f32 	%f3151, %f3150;
	mul.f32 	%f3152, %f651, %f3151;
	sub.f32 	%f478, %f3149, %f3152;
	fma.rn.f32 	%f3153, %f478, %f478, 0f00000000;
	ld.shared.f32 	%f3154, [_ZZ15nacl_kernel_gpuE4s_xj+756];
	sub.f32 	%f3155, %f3, %f3154;
	mul.f32 	%f3156, %f1, %f3155;
	cvt.rni.f32.f32 	%f3157, %f3156;
	mul.f32 	%f3158, %f651, %f3157;
	sub.f32 	%f479, %f3155, %f3158;
	fma.rn.f32 	%f3159, %f479, %f479, %f3153;
	ld.shared.f32 	%f3160, [_ZZ15nacl_kernel_gpuE4s_xj+760];
	sub.f32 	%f3161, %f4, %f3160;
	mul.f32 	%f3162, %f1, %f3161;
	cvt.rni.f32.f32 	%f3163, %f3162;
	mul.f32 	%f3164, %f651, %f3163;
	sub.f32 	%f480, %f3161, %f3164;
	fma.rn.f32 	%f481, %f480, %f480, %f3159;
	setp.eq.f32 	%p49, %f481, 0f00000000;
	@%p49 bra 	$L__BB0_98;
	ld.shared.u32 	%r204, [_ZZ15nacl_kernel_gpuE4s_xj+764];
	sqrt.rn.f32 	%f3165, %f481;
	rcp.rn.f32 	%f3166, %f3165;
	mul.f32 	%f3167, %f3166, %f3166;
	mul.f32 	%f3168, %f3167, %f3167;
	mul.f32 	%f3169, %f3168, %f3168;
	add.s32 	%r205, %r204, %r3;
	mul.wide.s32 	%rd152, %r205, 24;
	mov.u64 	%rd153, d_matrix;
	add.s64 	%rd154, %rd153, %rd152;
	ld.const.f32 	%f3170, [%rd154];
	mul.f32 	%f3171, %f3170, 0f3C70319E;
	ld.const.f32 	%f3172, [%rd154+4];
	sub.f32 	%f3173, %f3172, %f3165;
	ld.const.f32 	%f3174, [%rd154+8];
	mul.f32 	%f3175, %f3173, %f3174;
	fma.rn.f32 	%f3176, %f3175, 0f3BBB989D, 0f3F000000;
	cvt.sat.f32.f32 	%f3177, %f3176;
	mov.f32 	%f3178, 0f4B400001;
	mov.f32 	%f3179, 0f437C0000;
	fma.rm.f32 	%f3180, %f3177, %f3179, %f3178;
	add.f32 	%f3181, %f3180, 0fCB40007F;
	neg.f32 	%f3182, %f3181;
	fma.rn.f32 	%f3183, %f3175, 0f3FB8AA3B, %f3182;
	fma.rn.f32 	%f3184, %f3175, 0f32A57060, %f3183;
	mov.b32 	%r206, %f3180;
	shl.b32 	%r207, %r206, 23;
	mov.b32 	%f3185, %r207;
	ex2.approx.ftz.f32 	%f3186, %f3184;
	mul.f32 	%f3187, %f3186, %f3185;
	mul.f32 	%f3188, %f3171, %f3187;
	mul.f32 	%f3189, %f3174, %f3188;
	ld.const.f32 	%f3190, [%rd154+12];
	mul.f32 	%f3191, %f3190, 0fC0C00000;
	mul.f32 	%f3192, %f3169, %f3191;
	fma.rn.f32 	%f3193, %f3166, %f3189, %f3192;
	ld.const.f32 	%f3194, [%rd154+16];
	mul.f32 	%f3195, %f3194, 0fC1000000;
	mul.f32 	%f3196, %f3169, %f3195;
	fma.rn.f32 	%f3197, %f3167, %f3196, %f3193;
	mul.f32 	%f3198, %f3166, %f3167;
	ld.const.f32 	%f3199, [%rd154+20];
	fma.rn.f32 	%f3200, %f3198, %f3199, %f3197;
	fma.rn.f32 	%f4052, %f3200, %f478, %f4052;
	fma.rn.f32 	%f4053, %f3200, %f479, %f4053;
	fma.rn.f32 	%f4054, %f3200, %f480, %f4054;
$L__BB0_98:
	ld.shared.f32 	%f3201, [_ZZ15nacl_kernel_gpuE4s_xj+768];
	sub.f32 	%f3202, %f2, %f3201;
	mul.f32 	%f3203, %f1, %f3202;
	cvt.rni.f32.f32 	%f3204, %f3203;
	mul.f32 	%f3205, %f651, %f3204;
	sub.f32 	%f488, %f3202, %f3205;
	fma.rn.f32 	%f3206, %f488, %f488, 0f00000000;
	ld.shared.f32 	%f3207, [_ZZ15nacl_kernel_gpuE4s_xj+772];
	sub.f32 	%f3208, %f3, %f3207;
	mul.f32 	%f3209, %f1, %f3208;
	cvt.rni.f32.f32 	%f3210, %f3209;
	mul.f32 	%f3211, %f651, %f3210;
	sub.f32 	%f489, %f3208, %f3211;
	fma.rn.f32 	%f3212, %f489, %f489, %f3206;
	ld.shared.f32 	%f3213, [_ZZ15nacl_kernel_gpuE4s_xj+776];
	sub.f32 	%f3214, %f4, %f3213;
	mul.f32 	%f3215, %f1, %f3214;
	cvt.rni.f32.f32 	%f3216, %f3215;
	mul.f32 	%f3217, %f651, %f3216;
	sub.f32 	%f490, %f3214, %f3217;
	fma.rn.f32 	%f491, %f490, %f490, %f3212;
	setp.eq.f32 	%p50, %f491, 0f00000000;
	@%p50 bra 	$L__BB0_100;
	ld.shared.u32 	%r208, [_ZZ15nacl_kernel_gpuE4s_xj+780];
	sqrt.rn.f32 	%f3218, %f491;
	rcp.rn.f32 	%f3219, %f3218;
	mul.f32 	%f3220, %f3219, %f3219;
	mul.f32 	%f3221, %f3220, %f3220;
	mul.f32 	%f3222, %f3221, %f3221;
	add.s32 	%r209, %r208, %r3;
	mul.wide.s32 	%rd155, %r209, 24;
	mov.u64 	%rd156, d_matrix;
	add.s64 	%rd157, %rd156, %rd155;
	ld.const.f32 	%f3223, [%rd157];
	mul.f32 	%f3224, %f3223, 0f3C70319E;
	ld.const.f32 	%f3225, [%rd157+4];
	sub.f32 	%f3226, %f3225, %f3218;
	ld.const.f32 	%f3227, [%rd157+8];
	mul.f32 	%f3228, %f3226, %f3227;
	fma.rn.f32 	%f3229, %f3228, 0f3BBB989D, 0f3F000000;
	cvt.sat.f32.f32 	%f3230, %f3229;
	mov.f32 	%f3231, 0f4B400001;
	mov.f32 	%f3232, 0f437C0000;
	fma.rm.f32 	%f3233, %f3230, %f3232, %f3231;
	add.f32 	%f3234, %f3233, 0fCB40007F;
	neg.f32 	%f3235, %f3234;
	fma.rn.f32 	%f3236, %f3228, 0f3FB8AA3B, %f3235;
	fma.rn.f32 	%f3237, %f3228, 0f32A57060, %f3236;
	mov.b32 	%r210, %f3233;
	shl.b32 	%r211, %r210, 23;
	mov.b32 	%f3238, %r211;
	ex2.approx.ftz.f32 	%f3239, %f3237;
	mul.f32 	%f3240, %f3239, %f3238;
	mul.f32 	%f3241, %f3224, %f3240;
	mul.f32 	%f3242, %f3227, %f3241;
	ld.const.f32 	%f3243, [%rd157+12];
	mul.f32 	%f3244, %f3243, 0fC0C00000;
	mul.f32 	%f3245, %f3222, %f3244;
	fma.rn.f32 	%f3246, %f3219, %f3242, %f3245;
	ld.const.f32 	%f3247, [%rd157+16];
	mul.f32 	%f3248, %f3247, 0fC1000000;
	mul.f32 	%f3249, %f3222, %f3248;
	fma.rn.f32 	%f3250, %f3220, %f3249, %f3246;
	mul.f32 	%f3251, %f3219, %f3220;
	ld.const.f32 	%f3252, [%rd157+20];
	fma.rn.f32 	%f3253, %f3251, %f3252, %f3250;
	fma.rn.f32 	%f4052, %f3253, %f488, %f4052;
	fma.rn.f32 	%f4053, %f3253, %f489, %f4053;
	fma.rn.f32 	%f4054, %f3253, %f490, %f4054;
$L__BB0_100:
	ld.shared.f32 	%f3254, [_ZZ15nacl_kernel_gpuE4s_xj+784];
	sub.f32 	%f3255, %f2, %f3254;
	mul.f32 	%f3256, %f1, %f3255;
	cvt.rni.f32.f32 	%f3257, %f3256;
	mul.f32 	%f3258, %f651, %f3257;
	sub.f32 	%f498, %f3255, %f3258;
	fma.rn.f32 	%f3259, %f498, %f498, 0f00000000;
	ld.shared.f32 	%f3260, [_ZZ15nacl_kernel_gpuE4s_xj+788];
	sub.f32 	%f3261, %f3, %f3260;
	mul.f32 	%f3262, %f1, %f3261;
	cvt.rni.f32.f32 	%f3263, %f3262;
	mul.f32 	%f3264, %f651, %f3263;
	sub.f32 	%f499, %f3261, %f3264;
	fma.rn.f32 	%f3265, %f499, %f499, %f3259;
	ld.shared.f32 	%f3266, [_ZZ15nacl_kernel_gpuE4s_xj+792];
	sub.f32 	%f3267, %f4, %f3266;
	mul.f32 	%f3268, %f1, %f3267;
	cvt.rni.f32.f32 	%f3269, %f3268;
	mul.f32 	%f3270, %f651, %f3269;
	sub.f32 	%f500, %f3267, %f3270;
	fma.rn.f32 	%f501, %f500, %f500, %f3265;
	setp.eq.f32 	%p51, %f501, 0f00000000;
	@%p51 bra 	$L__BB0_102;
	ld.shared.u32 	%r212, [_ZZ15nacl_kernel_gpuE4s_xj+796];
	sqrt.rn.f32 	%f3271, %f501;
	rcp.rn.f32 	%f3272, %f3271;
	mul.f32 	%f3273, %f3272, %f3272;
	mul.f32 	%f3274, %f3273, %f3273;
	mul.f32 	%f3275, %f3274, %f3274;
	add.s32 	%r213, %r212, %r3;
	mul.wide.s32 	%rd158, %r213, 24;
	mov.u64 	%rd159, d_matrix;
	add.s64 	%rd160, %rd159, %rd158;
	ld.const.f32 	%f3276, [%rd160];
	mul.f32 	%f3277, %f3276, 0f3C70319E;
	ld.const.f32 	%f3278, [%rd160+4];
	sub.f32 	%f3279, %f3278, %f3271;
	ld.const.f32 	%f3280, [%rd160+8];
	mul.f32 	%f3281, %f3279, %f3280;
	fma.rn.f32 	%f3282, %f3281, 0f3BBB989D, 0f3F000000;
	cvt.sat.f32.f32 	%f3283, %f3282;
	mov.f32 	%f3284, 0f4B400001;
	mov.f32 	%f3285, 0f437C0000;
	fma.rm.f32 	%f3286, %f3283, %f3285, %f3284;
	add.f32 	%f3287, %f3286, 0fCB40007F;
	neg.f32 	%f3288, %f3287;
	fma.rn.f32 	%f3289, %f3281, 0f3FB8AA3B, %f3288;
	fma.rn.f32 	%f3290, %f3281, 0f32A57060, %f3289;
	mov.b32 	%r214, %f3286;
	shl.b32 	%r215, %r214, 23;
	mov.b32 	%f3291, %r215;
	ex2.approx.ftz.f32 	%f3292, %f3290;
	mul.f32 	%f3293, %f3292, %f3291;
	mul.f32 	%f3294, %f3277, %f3293;
	mul.f32 	%f3295, %f3280, %f3294;
	ld.const.f32 	%f3296, [%rd160+12];
	mul.f32 	%f3297, %f3296, 0fC0C00000;
	mul.f32 	%f3298, %f3275, %f3297;
	fma.rn.f32 	%f3299, %f3272, %f3295, %f3298;
	ld.const.f32 	%f3300, [%rd160+16];
	mul.f32 	%f3301, %f3300, 0fC1000000;
	mul.f32 	%f3302, %f3275, %f3301;
	fma.rn.f32 	%f3303, %f3273, %f3302, %f3299;
	mul.f32 	%f3304, %f3272, %f3273;
	ld.const.f32 	%f3305, [%rd160+20];
	fma.rn.f32 	%f3306, %f3304, %f3305, %f3303;
	fma.rn.f32 	%f4052, %f3306, %f498, %f4052;
	fma.rn.f32 	%f4053, %f3306, %f499, %f4053;
	fma.rn.f32 	%f4054, %f3306, %f500, %f4054;
$L__BB0_102:
	ld.shared.f32 	%f3307, [_ZZ15nacl_kernel_gpuE4s_xj+800];
	sub.f32 	%f3308, %f2, %f3307;
	mul.f32 	%f3309, %f1, %f3308;
	cvt.rni.f32.f32 	%f3310, %f3309;
	mul.f32 	%f3311, %f651, %f3310;
	sub.f32 	%f508, %f3308, %f3311;
	fma.rn.f32 	%f3312, %f508, %f508, 0f00000000;
	ld.shared.f32 	%f3313, [_ZZ15nacl_kernel_gpuE4s_xj+804];
	sub.f32 	%f3314, %f3, %f3313;
	mul.f32 	%f3315, %f1, %f3314;
	cvt.rni.f32.f32 	%f3316, %f3315;
	mul.f32 	%f3317, %f651, %f3316;
	sub.f32 	%f509, %f3314, %f3317;
	fma.rn.f32 	%f3318, %f509, %f509, %f3312;
	ld.shared.f32 	%f3319, [_ZZ15nacl_kernel_gpuE4s_xj+808];
	sub.f32 	%f3320, %f4, %f3319;
	mul.f32 	%f3321, %f1, %f3320;
	cvt.rni.f32.f32 	%f3322, %f3321;
	mul.f32 	%f3323, %f651, %f3322;
	sub.f32 	%f510, %f3320, %f3323;
	fma.rn.f32 	%f511, %f510, %f510, %f3318;
	setp.eq.f32 	%p52, %f511, 0f00000000;
	@%p52 bra 	$L__BB0_104;
	ld.shared.u32 	%r216, [_ZZ15nacl_kernel_gpuE4s_xj+812];
	sqrt.rn.f32 	%f3324, %f511;
	rcp.rn.f32 	%f3325, %f3324;
	mul.f32 	%f3326, %f3325, %f3325;
	mul.f32 	%f3327, %f3326, %f3326;
	mul.f32 	%f3328, %f3327, %f3327;
	add.s32 	%r217, %r216, %r3;
	mul.wide.s32 	%rd161, %r217, 24;
	mov.u64 	%rd162, d_matrix;
	add.s64 	%rd163, %rd162, %rd161;
	ld.const.f32 	%f3329, [%rd163];
	mul.f32 	%f3330, %f3329, 0f3C70319E;
	ld.const.f32 	%f3331, [%rd163+4];
	sub.f32 	%f3332, %f3331, %f3324;
	ld.const.f32 	%f3333, [%rd163+8];
	mul.f32 	%f3334, %f3332, %f3333;
	fma.rn.f32 	%f3335, %f3334, 0f3BBB989D, 0f3F000000;
	cvt.sat.f32.f32 	%f3336, %f3335;
	mov.f32 	%f3337, 0f4B400001;
	mov.f32 	%f3338, 0f437C0000;
	fma.rm.f32 	%f3339, %f3336, %f3338, %f3337;
	add.f32 	%f3340, %f3339, 0fCB40007F;
	neg.f32 	%f3341, %f3340;
	fma.rn.f32 	%f3342, %f3334, 0f3FB8AA3B, %f3341;
	fma.rn.f32 	%f3343, %f3334, 0f32A57060, %f3342;
	mov.b32 	%r218, %f3339;
	shl.b32 	%r219, %r218, 23;
	mov.b32 	%f3344, %r219;
	ex2.approx.ftz.f32 	%f3345, %f3343;
	mul.f32 	%f3346, %f3345, %f3344;
	mul.f32 	%f3347, %f3330, %f3346;
	mul.f32 	%f3348, %f3333, %f3347;
	ld.const.f32 	%f3349, [%rd163+12];
	mul.f32 	%f3350, %f3349, 0fC0C00000;
	mul.f32 	%f3351, %f3328, %f3350;
	fma.rn.f32 	%f3352, %f3325, %f3348, %f3351;
	ld.const.f32 	%f3353, [%rd163+16];
	mul.f32 	%f3354, %f3353, 0fC1000000;
	mul.f32 	%f3355, %f3328, %f3354;
	fma.rn.f32 	%f3356, %f3326, %f3355, %f3352;
	mul.f32 	%f3357, %f3325, %f3326;
	ld.const.f32 	%f3358, [%rd163+20];
	fma.rn.f32 	%f3359, %f3357, %f3358, %f3356;
	fma.rn.f32 	%f4052, %f3359, %f508, %f4052;
	fma.rn.f32 	%f4053, %f3359, %f509, %f4053;
	fma.rn.f32 	%f4054, %f3359, %f510, %f4054;
$L__BB0_104:
	ld.shared.f32 	%f3360, [_ZZ15nacl_kernel_gpuE4s_xj+816];
	sub.f32 	%f3361, %f2, %f3360;
	mul.f32 	%f3362, %f1, %f3361;
	cvt.rni.f32.f32 	%f3363, %f3362;
	mul.f32 	%f3364, %f651, %f3363;
	sub.f32 	%f518, %f3361, %f3364;
	fma.rn.f32 	%f3365, %f518, %f518, 0f00000000;
	ld.shared.f32 	%f3366, [_ZZ15nacl_kernel_gpuE4s_xj+820];
	sub.f32 	%f3367, %f3, %f3366;
	mul.f32 	%f3368, %f1, %f3367;
	cvt.rni.f32.f32 	%f3369, %f3368;
	mul.f32 	%f3370, %f651, %f3369;
	sub.f32 	%f519, %f3367, %f3370;
	fma.rn.f32 	%f3371, %f519, %f519, %f3365;
	ld.shared.f32 	%f3372, [_ZZ15nacl_kernel_gpuE4s_xj+824];
	sub.f32 	%f3373, %f4, %f3372;
	mul.f32 	%f3374, %f1, %f3373;
	cvt.rni.f32.f32 	%f3375, %f3374;
	mul.f32 	%f3376, %f651, %f3375;
	sub.f32 	%f520, %f3373, %f3376;
	fma.rn.f32 	%f521, %f520, %f520, %f3371;
	setp.eq.f32 	%p53, %f521, 0f00000000;
	@%p53 bra 	$L__BB0_106;
	ld.shared.u32 	%r220, [_ZZ15nacl_kernel_gpuE4s_xj+828];
	sqrt.rn.f32 	%f3377, %f521;
	rcp.rn.f32 	%f3378, %f3377;
	mul.f32 	%f3379, %f3378, %f3378;
	mul.f32 	%f3380, %f3379, %f3379;
	mul.f32 	%f3381, %f3380, %f3380;
	add.s32 	%r221, %r220, %r3;
	mul.wide.s32 	%rd164, %r221, 24;
	mov.u64 	%rd165, d_matrix;
	add.s64 	%rd166, %rd165, %rd164;
	ld.const.f32 	%f3382, [%rd166];
	mul.f32 	%f3383, %f3382, 0f3C70319E;
	ld.const.f32 	%f3384, [%rd166+4];
	sub.f32 	%f3385, %f3384, %f3377;
	ld.const.f32 	%f3386, [%rd166+8];
	mul.f32 	%f3387, %f3385, %f3386;
	fma.rn.f32 	%f3388, %f3387, 0f3BBB989D, 0f3F000000;
	cvt.sat.f32.f32 	%f3389, %f3388;
	mov.f32 	%f3390, 0f4B400001;
	mov.f32 	%f3391, 0f437C0000;
	fma.rm.f32 	%f3392, %f3389, %f3391, %f3390;
	add.f32 	%f3393, %f3392, 0fCB40007F;
	neg.f32 	%f3394, %f3393;
	fma.rn.f32 	%f3395, %f3387, 0f3FB8AA3B, %f3394;
	fma.rn.f32 	%f3396, %f3387, 0f32A57060, %f3395;
	mov.b32 	%r222, %f3392;
	shl.b32 	%r223, %r222, 23;
	mov.b32 	%f3397, %r223;
	ex2.approx.ftz.f32 	%f3398, %f3396;
	mul.f32 	%f3399, %f3398, %f3397;
	mul.f32 	%f3400, %f3383, %f3399;
	mul.f32 	%f3401, %f3386, %f3400;
	ld.const.f32 	%f3402, [%rd166+12];
	mul.f32 	%f3403, %f3402, 0fC0C00000;
	mul.f32 	%f3404, %f3381, %f3403;
	fma.rn.f32 	%f3405, %f3378, %f3401, %f3404;
	ld.const.f32 	%f3406, [%rd166+16];
	mul.f32 	%f3407, %f3406, 0fC1000000;
	mul.f32 	%f3408, %f3381, %f3407;
	fma.rn.f32 	%f3409, %f3379, %f3408, %f3405;
	mul.f32 	%f3410, %f3378, %f3379;
	ld.const.f32 	%f3411, [%rd166+20];
	fma.rn.f32 	%f3412, %f3410, %f3411, %f3409;
	fma.rn.f32 	%f4052, %f3412, %f518, %f4052;
	fma.rn.f32 	%f4053, %f3412, %f519, %f4053;
	fma.rn.f32 	%f4054, %f3412, %f520, %f4054;
$L__BB0_106:
	ld.shared.f32 	%f3413, [_ZZ15nacl_kernel_gpuE4s_xj+832];
	sub.f32 	%f3414, %f2, %f3413;
	mul.f32 	%f3415, %f1, %f3414;
	cvt.rni.f32.f32 	%f3416, %f3415;
	mul.f32 	%f3417, %f651, %f3416;
	sub.f32 	%f528, %f3414, %f3417;
	fma.rn.f32 	%f3418, %f528, %f528, 0f00000000;
	ld.shared.f32 	%f3419, [_ZZ15nacl_kernel_gpuE4s_xj+836];
	sub.f32 	%f3420, %f3, %f3419;
	mul.f32 	%f3421, %f1, %f3420;
	cvt.rni.f32.f32 	%f3422, %f3421;
	mul.f32 	%f3423, %f651, %f3422;
	sub.f32 	%f529, %f3420, %f3423;
	fma.rn.f32 	%f3424, %f529, %f529, %f3418;
	ld.shared.f32 	%f3425, [_ZZ15nacl_kernel_gpuE4s_xj+840];
	sub.f32 	%f3426, %f4, %f3425;
	mul.f32 	%f3427, %f1, %f3426;
	cvt.rni.f32.f32 	%f3428, %f3427;
	mul.f32 	%f3429, %f651, %f3428;
	sub.f32 	%f530, %f3426, %f3429;
	fma.rn.f32 	%f531, %f530, %f530, %f3424;
	setp.eq.f32 	%p54, %f531, 0f00000000;
	@%p54 bra 	$L__BB0_108;
	ld.shared.u32 	%r224, [_ZZ15nacl_kernel_gpuE4s_xj+844];
	sqrt.rn.f32 	%f3430, %f531;
	rcp.rn.f32 	%f3431, %f3430;
	mul.f32 	%f3432, %f3431, %f3431;
	mul.f32 	%f3433, %f3432, %f3432;
	mul.f32 	%f3434, %f3433, %f3433;
	add.s32 	%r225, %r224, %r3;
	mul.wide.s32 	%rd167, %r225, 24;
	mov.u64 	%rd168, d_matrix;
	add.s64 	%rd169, %rd168, %rd167;
	ld.const.f32 	%f3435, [%rd169];
	mul.f32 	%f3436, %f3435, 0f3C70319E;
	ld.const.f32 	%f3437, [%rd169+4];
	sub.f32 	%f3438, %f3437, %f3430;
	ld.const.f32 	%f3439, [%rd169+8];
	mul.f32 	%f3440, %f3438, %f3439;
	fma.rn.f32 	%f3441, %f3440, 0f3BBB989D, 0f3F000000;
	cvt.sat.f32.f32 	%f3442, %f3441;
	mov.f32 	%f3443, 0f4B400001;
	mov.f32 	%f3444, 0f437C0000;
	fma.rm.f32 	%f3445, %f3442, %f3444, %f3443;
	add.f32 	%f3446, %f3445, 0fCB40007F;
	neg.f32 	%f3447, %f3446;
	fma.rn.f32 	%f3448, %f3440, 0f3FB8AA3B, %f3447;
	fma.rn.f32 	%f3449, %f3440, 0f32A57060, %f3448;
	mov.b32 	%r226, %f3445;
	shl.b32 	%r227, %r226, 23;
	mov.b32 	%f3450, %r227;
	ex2.approx.ftz.f32 	%f3451, %f3449;
	mul.f32 	%f3452, %f3451, %f3450;
	mul.f32 	%f3453, %f3436, %f3452;
	mul.f32 	%f3454, %f3439, %f3453;
	ld.const.f32 	%f3455, [%rd169+12];
	mul.f32 	%f3456, %f3455, 0fC0C00000;
	mul.f32 	%f3457, %f3434, %f3456;
	fma.rn.f32 	%f3458, %f3431, %f3454, %f3457;
	ld.const.f32 	%f3459, [%rd169+16];
	mul.f32 	%f3460, %f3459, 0fC1000000;
	mul.f32 	%f3461, %f3434, %f3460;
	fma.rn.f32 	%f3462, %f3432, %f3461, %f3458;
	mul.f32 	%f3463, %f3431, %f3432;
	ld.const.f32 	%f3464, [%rd169+20];
	fma.rn.f32 	%f3465, %f3463, %f3464, %f3462;
	fma.rn.f32 	%f4052, %f3465, %f528, %f4052;
	fma.rn.f32 	%f4053, %f3465, %f529, %f4053;
	fma.rn.f32 	%f4054, %f3465, %f530, %f4054;
$L__BB0_108:
	ld.shared.f32 	%f3466, [_ZZ15nacl_kernel_gpuE4s_xj+848];
	sub.f32 	%f3467, %f2, %f3466;
	mul.f32 	%f3468, %f1, %f3467;
	cvt.rni.f32.f32 	%f3469, %f3468;
	mul.f32 	%f3470, %f651, %f3469;
	sub.f32 	%f538, %f3467, %f3470;
	fma.rn.f32 	%f3471, %f538, %f538, 0f00000000;
	ld.shared.f32 	%f3472, [_ZZ15nacl_kernel_gpuE4s_xj+852];
	sub.f32 	%f3473, %f3, %f3472;
	mul.f32 	%f3474, %f1, %f3473;
	cvt.rni.f32.f32 	%f3475, %f3474;
	mul.f32 	%f3476, %f651, %f3475;
	sub.f32 	%f539, %f3473, %f3476;
	fma.rn.f32 	%f3477, %f539, %f539, %f3471;
	ld.shared.f32 	%f3478, [_ZZ15nacl_kernel_gpuE4s_xj+856];
	sub.f32 	%f3479, %f4, %f3478;
	mul.f32 	%f3480, %f1, %f3479;
	cvt.rni.f32.f32 	%f3481, %f3480;
	mul.f32 	%f3482, %f651, %f3481;
	sub.f32 	%f540, %f3479, %f3482;
	fma.rn.f32 	%f541, %f540, %f540, %f3477;
	setp.eq.f32 	%p55, %f541, 0f00000000;
	@%p55 bra 	$L__BB0_110;
	ld.shared.u32 	%r228, [_ZZ15nacl_kernel_gpuE4s_xj+860];
	sqrt.rn.f32 	%f3483, %f541;
	rcp.rn.f32 	%f3484, %f3483;
	mul.f32 	%f3485, %f3484, %f3484;
	mul.f32 	%f3486, %f3485, %f3485;
	mul.f32 	%f3487, %f3486, %f3486;
	add.s32 	%r229, %r228, %r3;
	mul.wide.s32 	%rd170, %r229, 24;
	mov.u64 	%rd171, d_matrix;
	add.s64 	%rd172, %rd171, %rd170;
	ld.const.f32 	%f3488, [%rd172];
	mul.f32 	%f3489, %f3488, 0f3C70319E;
	ld.const.f32 	%f3490, [%rd172+4];
	sub.f32 	%f3491, %f3490, %f3483;
	ld.const.f32 	%f3492, [%rd172+8];
	mul.f32 	%f3493, %f3491, %f3492;
	fma.rn.f32 	%f3494, %f3493, 0f3BBB989D, 0f3F000000;
	cvt.sat.f32.f32 	%f3495, %f3494;
	mov.f32 	%f3496, 0f4B400001;
	mov.f32 	%f3497, 0f437C0000;
	fma.rm.f32 	%f3498, %f3495, %f3497, %f3496;
	add.f32 	%f3499, %f3498, 0fCB40007F;
	neg.f32 	%f3500, %f3499;
	fma.rn.f32 	%f3501, %f3493, 0f3FB8AA3B, %f3500;
	fma.rn.f32 	%f3502, %f3493, 0f32A57060, %f3501;
	mov.b32 	%r230, %f3498;
	shl.b32 	%r231, %r230, 23;
	mov.b32 	%f3503, %r231;
	ex2.approx.ftz.f32 	%f3504, %f3502;
	mul.f32 	%f3505, %f3504, %f3503;
	mul.f32 	%f3506, %f3489, %f3505;
	mul.f32 	%f3507, %f3492, %f3506;
	ld.const.f32 	%f3508, [%rd172+12];
	mul.f32 	%f3509, %f3508, 0fC0C00000;
	mul.f32 	%f3510, %f3487, %f3509;
	fma.rn.f32 	%f3511, %f3484, %f3507, %f3510;
	ld.const.f32 	%f3512, [%rd172+16];
	mul.f32 	%f3513, %f3512, 0fC1000000;
	mul.f32 	%f3514, %f3487, %f3513;
	fma.rn.f32 	%f3515, %f3485, %f3514, %f3511;
	mul.f32 	%f3516, %f3484, %f3485;
	ld.const.f32 	%f3517, [%rd172+20];
	fma.rn.f32 	%f3518, %f3516, %f3517, %f3515;
	fma.rn.f32 	%f4052, %f3518, %f538, %f4052;
	fma.rn.f32 	%f4053, %f3518, %f539, %f4053;
	fma.rn.f32 	%f4054, %f3518, %f540, %f4054;
$L__BB0_110:
	ld.shared.f32 	%f3519, [_ZZ15nacl_kernel_gpuE4s_xj+864];
	sub.f32 	%f3520, %f2, %f3519;
	mul.f32 	%f3521, %f1, %f3520;
	cvt.rni.f32.f32 	%f3522, %f3521;
	mul.f32 	%f3523, %f651, %f3522;
	sub.f32 	%f548, %f3520, %f3523;
	fma.rn.f32 	%f3524, %f548, %f548, 0f00000000;
	ld.shared.f32 	%f3525, [_ZZ15nacl_kernel_gpuE4s_xj+868];
	sub.f32 	%f3526, %f3, %f3525;
	mul.f32 	%f3527, %f1, %f3526;
	cvt.rni.f32.f32 	%f3528, %f3527;
	mul.f32 	%f3529, %f651, %f3528;
	sub.f32 	%f549, %f3526, %f3529;
	fma.rn.f32 	%f3530, %f549, %f549, %f3524;
	ld.shared.f32 	%f3531, [_ZZ15nacl_kernel_gpuE4s_xj+872];
	sub.f32 	%f3532, %f4, %f3531;
	mul.f32 	%f3533, %f1, %f3532;
	cvt.rni.f32.f32 	%f3534, %f3533;
	mul.f32 	%f3535, %f651, %f3534;
	sub.f32 	%f550, %f3532, %f3535;
	fma.rn.f32 	%f551, %f550, %f550, %f3530;
	setp.eq.f32 	%p56, %f551, 0f00000000;
	@%p56 bra 	$L__BB0_112;
	ld.shared.u32 	%r232, [_ZZ15nacl_kernel_gpuE4s_xj+876];
	sqrt.rn.f32 	%f3536, %f551;
	rcp.rn.f32 	%f3537, %f3536;
	mul.f32 	%f3538, %f3537, %f3537;
	mul.f32 	%f3539, %f3538, %f3538;
	mul.f32 	%f3540, %f3539, %f3539;
	add.s32 	%r233, %r232, %r3;
	mul.wide.s32 	%rd173, %r233, 24;
	mov.u64 	%rd174, d_matrix;
	add.s64 	%rd175, %rd174, %rd173;
	ld.const.f32 	%f3541, [%rd175];
	mul.f32 	%f3542, %f3541, 0f3C70319E;
	ld.const.f32 	%f3543, [%rd175+4];
	sub.f32 	%f3544, %f3543, %f3536;
	ld.const.f32 	%f3545, [%rd175+8];
	mul.f32 	%f3546, %f3544, %f3545;
	fma.rn.f32 	%f3547, %f3546, 0f3BBB989D, 0f3F000000;
	cvt.sat.f32.f32 	%f3548, %f3547;
	mov.f32 	%f3549, 0f4B400001;
	mov.f32 	%f3550, 0f437C0000;
	fma.rm.f32 	%f3551, %f3548, %f3550, %f3549;
	add.f32 	%f3552, %f3551, 0fCB40007F;
	neg.f32 	%f3553, %f3552;
	fma.rn.f32 	%f3554, %f3546, 0f3FB8AA3B, %f3553;
	fma.rn.f32 	%f3555, %f3546, 0f32A57060, %f3554;
	mov.b32 	%r234, %f3551;
	shl.b32 	%r235, %r234, 23;
	mov.b32 	%f3556, %r235;
	ex2.approx.ftz.f32 	%f3557, %f3555;
	mul.f32 	%f3558, %f3557, %f3556;
	mul.f32 	%f3559, %f3542, %f3558;
	mul.f32 	%f3560, %f3545, %f3559;
	ld.const.f32 	%f3561, [%rd175+12];
	mul.f32 	%f3562, %f3561, 0fC0C00000;
	mul.f32 	%f3563, %f3540, %f3562;
	fma.rn.f32 	%f3564, %f3537, %f3560, %f3563;
	ld.const.f32 	%f3565, [%rd175+16];
	mul.f32 	%f3566, %f3565, 0fC1000000;
	mul.f32 	%f3567, %f3540, %f3566;
	fma.rn.f32 	%f3568, %f3538, %f3567, %f3564;
	mul.f32 	%f3569, %f3537, %f3538;
	ld.const.f32 	%f3570, [%rd175+20];
	fma.rn.f32 	%f3571, %f3569, %f3570, %f3568;
	fma.rn.f32 	%f4052, %f3571, %f548, %f4052;
	fma.rn.f32 	%f4053, %f3571, %f549, %f4053;
	fma.rn.f32 	%f4054, %f3571, %f550, %f4054;
$L__BB0_112:
	ld.shared.f32 	%f3572, [_ZZ15nacl_kernel_gpuE4s_xj+880];
	sub.f32 	%f3573, %f2, %f3572;
	mul.f32 	%f3574, %f1, %f3573;
	cvt.rni.f32.f32 	%f3575, %f3574;
	mul.f32 	%f3576, %f651, %f3575;
	sub.f32 	%f558, %f3573, %f3576;
	fma.rn.f32 	%f3577, %f558, %f558, 0f00000000;
	ld.shared.f32 	%f3578, [_ZZ15nacl_kernel_gpuE4s_xj+884];
	sub.f32 	%f3579, %f3, %f3578;
	mul.f32 	%f3580, %f1, %f3579;
	cvt.rni.f32.f32 	%f3581, %f3580;
	mul.f32 	%f3582, %f651, %f3581;
	sub.f32 	%f559, %f3579, %f3582;
	fma.rn.f32 	%f3583, %f559, %f559, %f3577;
	ld.shared.f32 	%f3584, [_ZZ15nacl_kernel_gpuE4s_xj+888];
	sub.f32 	%f3585, %f4, %f3584;
	mul.f32 	%f3586, %f1, %f3585;
	cvt.rni.f32.f32 	%f3587, %f3586;
	mul.f32 	%f3588, %f651, %f3587;
	sub.f32 	%f560, %f3585, %f3588;
	fma.rn.f32 	%f561, %f560, %f560, %f3583;
	setp.eq.f32 	%p57, %f561, 0f00000000;
	@%p57 bra 	$L__BB0_114;
	ld.shared.u32 	%r236, [_ZZ15nacl_kernel_gpuE4s_xj+892];
	sqrt.rn.f32 	%f3589, %f561;
	rcp.rn.f32 	%f3590, %f3589;
	mul.f32 	%f3591, %f3590, %f3590;
	mul.f32 	%f3592, %f3591, %f3591;
	mul.f32 	%f3593, %f3592, %f3592;
	add.s32 	%r237, %r236, %r3;
	mul.wide.s32 	%rd176, %r237, 24;
	mov.u64 	%rd177, d_matrix;
	add.s64 	%rd178, %rd177, %rd176;
	ld.const.f32 	%f3594, [%rd178];
	mul.f32 	%f3595, %f3594, 0f3C70319E;
	ld.const.f32 	%f3596, [%rd178+4];
	sub.f32 	%f3597, %f3596, %f3589;
	ld.const.f32 	%f3598, [%rd178+8];
	mul.f32 	%f3599, %f3597, %f3598;
	fma.rn.f32 	%f3600, %f3599, 0f3BBB989D, 0f3F000000;
	cvt.sat.f32.f32 	%f3601, %f3600;
	mov.f32 	%f3602, 0f4B400001;
	mov.f32 	%f3603, 0f437C0000;
	fma.rm.f32 	%f3604, %f3601, %f3603, %f3602;
	add.f32 	%f3605, %f3604, 0fCB40007F;
	neg.f32 	%f3606, %f3605;
	fma.rn.f32 	%f3607, %f3599, 0f3FB8AA3B, %f3606;
	fma.rn.f32 	%f3608, %f3599, 0f32A57060, %f3607;
	mov.b32 	%r238, %f3604;
	shl.b32 	%r239, %r238, 23;
	mov.b32 	%f3609, %r239;
	ex2.approx.ftz.f32 	%f3610, %f3608;
	mul.f32 	%f3611, %f3610, %f3609;
	mul.f32 	%f3612, %f3595, %f3611;
	mul.f32 	%f3613, %f3598, %f3612;
	ld.const.f32 	%f3614, [%rd178+12];
	mul.f32 	%f3615, %f3614, 0fC0C00000;
	mul.f32 	%f3616, %f3593, %f3615;
	fma.rn.f32 	%f3617, %f3590, %f3613, %f3616;
	ld.const.f32 	%f3618, [%rd178+16];
	mul.f32 	%f3619, %f3618, 0fC1000000;
	mul.f32 	%f3620, %f3593, %f3619;
	fma.rn.f32 	%f3621, %f3591, %f3620, %f3617;
	mul.f32 	%f3622, %f3590, %f3591;
	ld.const.f32 	%f3623, [%rd178+20];
	fma.rn.f32 	%f3624, %f3622, %f3623, %f3621;
	fma.rn.f32 	%f4052, %f3624, %f558, %f4052;
	fma.rn.f32 	%f4053, %f3624, %f559, %f4053;
	fma.rn.f32 	%f4054, %f3624, %f560, %f4054;
$L__BB0_114:
	ld.shared.f32 	%f3625, [_ZZ15nacl_kernel_gpuE4s_xj+896];
	sub.f32 	%f3626, %f2, %f3625;
	mul.f32 	%f3627, %f1, %f3626;
	cvt.rni.f32.f32 	%f3628, %f3627;
	mul.f32 	%f3629, %f651, %f3628;
	sub.f32 	%f568, %f3626, %f3629;
	fma.rn.f32 	%f3630, %f568, %f568, 0f00000000;
	ld.shared.f32 	%f3631, [_ZZ15nacl_kernel_gpuE4s_xj+900];
	sub.f32 	%f3632, %f3, %f3631;
	mul.f32 	%f3633, %f1, %f3632;
	cvt.rni.f32.f32 	%f3634, %f3633;
	mul.f32 	%f3635, %f651, %f3634;
	sub.f32 	%f569, %f3632, %f3635;
	fma.rn.f32 	%f3636, %f569, %f569, %f3630;
	ld.shared.f32 	%f3637, [_ZZ15nacl_kernel_gpuE4s_xj+904];
	sub.f32 	%f3638, %f4, %f3637;
	mul.f32 	%f3639, %f1, %f3638;
	cvt.rni.f32.f32 	%f3640, %f3639;
	mul.f32 	%f3641, %f651, %f3640;
	sub.f32 	%f570, %f3638, %f3641;
	fma.rn.f32 	%f571, %f570, %f570, %f3636;
	setp.eq.f32 	%p58, %f571, 0f00000000;
	@%p58 bra 	$L__BB0_116;
	ld.shared.u32 	%r240, [_ZZ15nacl_kernel_gpuE4s_xj+908];
	sqrt.rn.f32 	%f3642, %f571;
	rcp.rn.f32 	%f3643, %f3642;
	mul.f32 	%f3644, %f3643, %f3643;
	mul.f32 	%f3645, %f3644, %f3644;
	mul.f32 	%f3646, %f3645, %f3645;
	add.s32 	%r241, %r240, %r3;
	mul.wide.s32 	%rd179, %r241, 24;
	mov.u64 	%rd180, d_matrix;
	add.s64 	%rd181, %rd180, %rd179;
	ld.const.f32 	%f3647, [%rd181];
	mul.f32 	%f3648, %f3647, 0f3C70319E;
	ld.const.f32 	%f3649, [%rd181+4];
	sub.f32 	%f3650, %f3649, %f3642;
	ld.const.f32 	%f3651, [%rd181+8];
	mul.f32 	%f3652, %f3650, %f3651;
	fma.rn.f32 	%f3653, %f3652, 0f3BBB989D, 0f3F000000;
	cvt.sat.f32.f32 	%f3654, %f3653;
	mov.f32 	%f3655, 0f4B400001;
	mov.f32 	%f3656, 0f437C0000;
	fma.rm.f32 	%f3657, %f3654, %f3656, %f3655;
	add.f32 	%f3658, %f3657, 0fCB40007F;
	neg.f32 	%f3659, %f3658;
	fma.rn.f32 	%f3660, %f3652, 0f3FB8AA3B, %f3659;
	fma.rn.f32 	%f3661, %f3652, 0f32A57060, %f3660;
	mov.b32 	%r242, %f3657;
	shl.b32 	%r243, %r242, 23;
	mov.b32 	%f3662, %r243;
	ex2.approx.ftz.f32 	%f3663, %f3661;
	mul.f32 	%f3664, %f3663, %f3662;
	mul.f32 	%f3665, %f3648, %f3664;
	mul.f32 	%f3666, %f3651, %f3665;
	ld.const.f32 	%f3667, [%rd181+12];
	mul.f32 	%f3668, %f3667, 0fC0C00000;
	mul.f32 	%f3669, %f3646, %f3668;
	fma.rn.f32 	%f3670, %f3643, %f3666, %f3669;
	ld.const.f32 	%f3671, [%rd181+16];
	mul.f32 	%f3672, %f3671, 0fC1000000;
	mul.f32 	%f3673, %f3646, %f3672;
	fma.rn.f32 	%f3674, %f3644, %f3673, %f3670;
	mul.f32 	%f3675, %f3643, %f3644;
	ld.const.f32 	%f3676, [%rd181+20];
	fma.rn.f32 	%f3677, %f3675, %f3676, %f3674;
	fma.rn.f32 	%f4052, %f3677, %f568, %f4052;
	fma.rn.f32 	%f4053, %f3677, %f569, %f4053;
	fma.rn.f32 	%f4054, %f3677, %f570, %f4054;
$L__BB0_116:
	ld.shared.f32 	%f3678, [_ZZ15nacl_kernel_gpuE4s_xj+912];
	sub.f32 	%f3679, %f2, %f3678;
	mul.f32 	%f3680, %f1, %f3679;
	cvt.rni.f32.f32 	%f3681, %f3680;
	mul.f32 	%f3682, %f651, %f3681;
	sub.f32 	%f578, %f3679, %f3682;
	fma.rn.f32 	%f3683, %f578, %f578, 0f00000000;
	ld.shared.f32 	%f3684, [_ZZ15nacl_kernel_gpuE4s_xj+916];
	sub.f32 	%f3685, %f3, %f3684;
	mul.f32 	%f3686, %f1, %f3685;
	cvt.rni.f32.f32 	%f3687, %f3686;
	mul.f32 	%f3688, %f651, %f3687;
	sub.f32 	%f579, %f3685, %f3688;
	fma.rn.f32 	%f3689, %f579, %f579, %f3683;
	ld.shared.f32 	%f3690, [_ZZ15nacl_kernel_gpuE4s_xj+920];
	sub.f32 	%f3691, %f4, %f3690;
	mul.f32 	%f3692, %f1, %f3691;
	cvt.rni.f32.f32 	%f3693, %f3692;
	mul.f32 	%f3694, %f651, %f3693;
	sub.f32 	%f580, %f3691, %f3694;
	fma.rn.f32 	%f581, %f580, %f580, %f3689;
	setp.eq.f32 	%p59, %f581, 0f00000000;
	@%p59 bra 	$L__BB0_118;
	ld.shared.u32 	%r244, [_ZZ15nacl_kernel_gpuE4s_xj+924];
	sqrt.rn.f32 	%f3695, %f581;
	rcp.rn.f32 	%f3696, %f3695;
	mul.f32 	%f3697, %f3696, %f3696;
	mul.f32 	%f3698, %f3697, %f3697;
	mul.f32 	%f3699, %f3698, %f3698;
	add.s32 	%r245, %r244, %r3;
	mul.wide.s32 	%rd182, %r245, 24;
	mov.u64 	%rd183, d_matrix;
	add.s64 	%rd184, %rd183, %rd182;
	ld.const.f32 	%f3700, [%rd184];
	mul.f32 	%f3701, %f3700, 0f3C70319E;
	ld.const.f32 	%f3702, [%rd184+4];
	sub.f32 	%f3703, %f3702, %f3695;
	ld.const.f32 	%f3704, [%rd184+8];
	mul.f32 	%f3705, %f3703, %f3704;
	fma.rn.f32 	%f3706, %f3705, 0f3BBB989D, 0f3F000000;
	cvt.sat.f32.f32 	%f3707, %f3706;
	mov.f32 	%f3708, 0f4B400001;
	mov.f32 	%f3709, 0f437C0000;
	fma.rm.f32 	%f3710, %f3707, %f3709, %f3708;
	add.f32 	%f3711, %f3710, 0fCB40007F;
	neg.f32 	%f3712, %f3711;
	fma.rn.f32 	%f3713, %f3705, 0f3FB8AA3B, %f3712;
	fma.rn.f32 	%f3714, %f3705, 0f32A57060, %f3713;
	mov.b32 	%r246, %f3710;
	shl.b32 	%r247, %r246, 23;
	mov.b32 	%f3715, %r247;
	ex2.approx.ftz.f32 	%f3716, %f3714;
	mul.f32 	%f3717, %f3716, %f3715;
	mul.f32 	%f3718, %f3701, %f3717;
	mul.f32 	%f3719, %f3704, %f3718;
	ld.const.f32 	%f3720, [%rd184+12];
	mul.f32 	%f3721, %f3720, 0fC0C00000;
	mul.f32 	%f3722, %f3699, %f3721;
	fma.rn.f32 	%f3723, %f3696, %f3719, %f3722;
	ld.const.f32 	%f3724, [%rd184+16];
	mul.f32 	%f3725, %f3724, 0fC1000000;
	mul.f32 	%f3726, %f3699, %f3725;
	fma.rn.f32 	%f3727, %f3697, %f3726, %f3723;
	mul.f32 	%f3728, %f3696, %f3697;
	ld.const.f32 	%f3729, [%rd184+20];
	fma.rn.f32 	%f3730, %f3728, %f3729, %f3727;
	fma.rn.f32 	%f4052, %f3730, %f578, %f4052;
	fma.rn.f32 	%f4053, %f3730, %f579, %f4053;
	fma.rn.f32 	%f4054, %f3730, %f580, %f4054;
$L__BB0_118:
	ld.shared.f32 	%f3731, [_ZZ15nacl_kernel_gpuE4s_xj+928];
	sub.f32 	%f3732, %f2, %f3731;
	mul.f32 	%f3733, %f1, %f3732;
	cvt.rni.f32.f32 	%f3734, %f3733;
	mul.f32 	%f3735, %f651, %f3734;
	sub.f32 	%f588, %f3732, %f3735;
	fma.rn.f32 	%f3736, %f588, %f588, 0f00000000;
	ld.shared.f32 	%f3737, [_ZZ15nacl_kernel_gpuE4s_xj+932];
	sub.f32 	%f3738, %f3, %f3737;
	mul.f32 	%f3739, %f1, %f3738;
	cvt.rni.f32.f32 	%f3740, %f3739;
	mul.f32 	%f3741, %f651, %f3740;
	sub.f32 	%f589, %f3738, %f3741;
	fma.rn.f32 	%f3742, %f589, %f589, %f3736;
	ld.shared.f32 	%f3743, [_ZZ15nacl_kernel_gpuE4s_xj+936];
	sub.f32 	%f3744, %f4, %f3743;
	mul.f32 	%f3745, %f1, %f3744;
	cvt.rni.f32.f32 	%f3746, %f3745;
	mul.f32 	%f3747, %f651, %f3746;
	sub.f32 	%f590, %f3744, %f3747;
	fma.rn.f32 	%f591, %f590, %f590, %f3742;
	setp.eq.f32 	%p60, %f591, 0f00000000;
	@%p60 bra 	$L__BB0_120;
	ld.shared.u32 	%r248, [_ZZ15nacl_kernel_gpuE4s_xj+940];
	sqrt.rn.f32 	%f3748, %f591;
	rcp.rn.f32 	%f3749, %f3748;
	mul.f32 	%f3750, %f3749, %f3749;
	mul.f32 	%f3751, %f3750, %f3750;
	mul.f32 	%f3752, %f3751, %f3751;
	add.s32 	%r249, %r248, %r3;
	mul.wide.s32 	%rd185, %r249, 24;
	mov.u64 	%rd186, d_matrix;
	add.s64 	%rd187, %rd186, %rd185;
	ld.const.f32 	%f3753, [%rd187];
	mul.f32 	%f3754, %f3753, 0f3C70319E;
	ld.const.f32 	%f3755, [%rd187+4];
	sub.f32 	%f3756, %f3755, %f3748;
	ld.const.f32 	%f3757, [%rd187+8];
	mul.f32 	%f3758, %f3756, %f3757;
	fma.rn.f32 	%f3759, %f3758, 0f3BBB989D, 0f3F000000;
	cvt.sat.f32.f32 	%f3760, %f3759;
	mov.f32 	%f3761, 0f4B400001;
	mov.f32 	%f3762, 0f437C0000;
	fma.rm.f32 	%f3763, %f3760, %f3762, %f3761;
	add.f32 	%f3764, %f3763, 0fCB40007F;
	neg.f32 	%f3765, %f3764;
	fma.rn.f32 	%f3766, %f3758, 0f3FB8AA3B, %f3765;
	fma.rn.f32 	%f3767, %f3758, 0f32A57060, %f3766;
	mov.b32 	%r250, %f3763;
	shl.b32 	%r251, %r250, 23;
	mov.b32 	%f3768, %r251;
	ex2.approx.ftz.f32 	%f3769, %f3767;
	mul.f32 	%f3770, %f3769, %f3768;
	mul.f32 	%f3771, %f3754, %f3770;
	mul.f32 	%f3772, %f3757, %f3771;
	ld.const.f32 	%f3773, [%rd187+12];
	mul.f32 	%f3774, %f3773, 0fC0C00000;
	mul.f32 	%f3775, %f3752, %f3774;
	fma.rn.f32 	%f3776, %f3749, %f3772, %f3775;
	ld.const.f32 	%f3777, [%rd187+16];
	mul.f32 	%f3778, %f3777, 0fC1000000;
	mul.f32 	%f3779, %f3752, %f3778;
	fma.rn.f32 	%f3780, %f3750, %f3779, %f3776;
	mul.f32 	%f3781, %f3749, %f3750;
	ld.const.f32 	%f3782, [%rd187+20];
	fma.rn.f32 	%f3783, %f3781, %f3782, %f3780;
	fma.rn.f32 	%f4052, %f3783, %f588, %f4052;
	fma.rn.f32 	%f4053, %f3783, %f589, %f4053;
	fma.rn.f32 	%f4054, %f3783, %f590, %f4054;
$L__BB0_120:
	ld.shared.f32 	%f3784, [_ZZ15nacl_kernel_gpuE4s_xj+944];
	sub.f32 	%f3785, %f2, %f3784;
	mul.f32 	%f3786, %f1, %f3785;
	cvt.rni.f32.f32 	%f3787, %f3786;
	mul.f32 	%f3788, %f651, %f3787;
	sub.f32 	%f598, %f3785, %f3788;
	fma.rn.f32 	%f3789, %f598, %f598, 0f00000000;
	ld.shared.f32 	%f3790, [_ZZ15nacl_kernel_gpuE4s_xj+948];
	sub.f32 	%f3791, %f3, %f3790;
	mul.f32 	%f3792, %f1, %f3791;
	cvt.rni.f32.f32 	%f3793, %f3792;
	mul.f32 	%f3794, %f651, %f3793;
	sub.f32 	%f599, %f3791, %f3794;
	fma.rn.f32 	%f3795, %f599, %f599, %f3789;
	ld.shared.f32 	%f3796, [_ZZ15nacl_kernel_gpuE4s_xj+952];
	sub.f32 	%f3797, %f4, %f3796;
	mul.f32 	%f3798, %f1, %f3797;
	cvt.rni.f32.f32 	%f3799, %f3798;
	mul.f32 	%f3800, %f651, %f3799;
	sub.f32 	%f600, %f3797, %f3800;
	fma.rn.f32 	%f601, %f600, %f600, %f3795;
	setp.eq.f32 	%p61, %f601, 0f00000000;
	@%p61 bra 	$L__BB0_122;
	ld.shared.u32 	%r252, [_ZZ15nacl_kernel_gpuE4s_xj+956];
	sqrt.rn.f32 	%f3801, %f601;
	rcp.rn.f32 	%f3802, %f3801;
	mul.f32 	%f3803, %f3802, %f3802;
	mul.f32 	%f3804, %f3803, %f3803;
	mul.f32 	%f3805, %f3804, %f3804;
	add.s32 	%r253, %r252, %r3;
	mul.wide.s32 	%rd188, %r253, 24;
	mov.u64 	%rd189, d_matrix;
	add.s64 	%rd190, %rd189, %rd188;
	ld.const.f32 	%f3806, [%rd190];
	mul.f32 	%f3807, %f3806, 0f3C70319E;
	ld.const.f32 	%f3808, [%rd190+4];
	sub.f32 	%f3809, %f3808, %f3801;
	ld.const.f32 	%f3810, [%rd190+8];
	mul.f32 	%f3811, %f3809, %f3810;
	fma.rn.f32 	%f3812, %f3811, 0f3BBB989D, 0f3F000000;
	cvt.sat.f32.f32 	%f3813, %f3812;
	mov.f32 	%f3814, 0f4B400001;
	mov.f32 	%f3815, 0f437C0000;
	fma.rm.f32 	%f3816, %f3813, %f3815, %f3814;
	add.f32 	%f3817, %f3816, 0fCB40007F;
	neg.f32 	%f3818, %f3817;
	fma.rn.f32 	%f3819, %f3811, 0f3FB8AA3B, %f3818;
	fma.rn.f32 	%f3820, %f3811, 0f32A57060, %f3819;
	mov.b32 	%r254, %f3816;
	shl.b32 	%r255, %r254, 23;
	mov.b32 	%f3821, %r255;
	ex2.approx.ftz.f32 	%f3822, %f3820;
	mul.f32 	%f3823, %f3822, %f3821;
	mul.f32 	%f3824, %f3807, %f3823;
	mul.f32 	%f3825, %f3810, %f3824;
	ld.const.f32 	%f3826, [%rd190+12];
	mul.f32 	%f3827, %f3826, 0fC0C00000;
	mul.f32 	%f3828, %f3805, %f3827;
	fma.rn.f32 	%f3829, %f3802, %f3825, %f3828;
	ld.const.f32 	%f3830, [%rd190+16];
	mul.f32 	%f3831, %f3830, 0fC1000000;
	mul.f32 	%f3832, %f3805, %f3831;
	fma.rn.f32 	%f3833, %f3803, %f3832, %f3829;
	mul.f32 	%f3834, %f3802, %f3803;
	ld.const.f32 	%f3835, [%rd190+20];
	fma.rn.f32 	%f3836, %f3834, %f3835, %f3833;
	fma.rn.f32 	%f4052, %f3836, %f598, %f4052;
	fma.rn.f32 	%f4053, %f3836, %f599, %f4053;
	fma.rn.f32 	%f4054, %f3836, %f600, %f4054;
$L__BB0_122:
	ld.shared.f32 	%f3837, [_ZZ15nacl_kernel_gpuE4s_xj+960];
	sub.f32 	%f3838, %f2, %f3837;
	mul.f32 	%f3839, %f1, %f3838;
	cvt.rni.f32.f32 	%f3840, %f3839;
	mul.f32 	%f3841, %f651, %f3840;
	sub.f32 	%f608, %f3838, %f3841;
	fma.rn.f32 	%f3842, %f608, %f608, 0f00000000;
	ld.shared.f32 	%f3843, [_ZZ15nacl_kernel_gpuE4s_xj+964];
	sub.f32 	%f3844, %f3, %f3843;
	mul.f32 	%f3845, %f1, %f3844;
	cvt.rni.f32.f32 	%f3846, %f3845;
	mul.f32 	%f3847, %f651, %f3846;
	sub.f32 	%f609, %f3844, %f3847;
	fma.rn.f32 	%f3848, %f609, %f609, %f3842;
	ld.shared.f32 	%f3849, [_ZZ15nacl_kernel_gpuE4s_xj+968];
	sub.f32 	%f3850, %f4, %f3849;
	mul.f32 	%f3851, %f1, %f3850;
	cvt.rni.f32.f32 	%f3852, %f3851;
	mul.f32 	%f3853, %f651, %f3852;
	sub.f32 	%f610, %f3850, %f3853;
	fma.rn.f32 	%f611, %f610, %f610, %f3848;
	setp.eq.f32 	%p62, %f611, 0f00000000;
	@%p62 bra 	$L__BB0_124;
	ld.shared.u32 	%r256, [_ZZ15nacl_kernel_gpuE4s_xj+972];
	sqrt.rn.f32 	%f3854, %f611;
	rcp.rn.f32 	%f3855, %f3854;
	mul.f32 	%f3856, %f3855, %f3855;
	mul.f32 	%f3857, %f3856, %f3856;
	mul.f32 	%f3858, %f3857, %f3857;
	add.s32 	%r257, %r256, %r3;
	mul.wide.s32 	%rd191, %r257, 24;
	mov.u64 	%rd192, d_matrix;
	add.s64 	%rd193, %rd192, %rd191;
	ld.const.f32 	%f3859, [%rd193];
	mul.f32 	%f3860, %f3859, 0f3C70319E;
	ld.const.f32 	%f3861, [%rd193+4];
	sub.f32 	%f3862, %f3861, %f3854;
	ld.const.f32 	%f3863, [%rd193+8];
	mul.f32 	%f3864, %f3862, %f3863;
	fma.rn.f32 	%f3865, %f3864, 0f3BBB989D, 0f3F000000;
	cvt.sat.f32.f32 	%f3866, %f3865;
	mov.f32 	%f3867, 0f4B400001;
	mov.f32 	%f3868, 0f437C0000;
	fma.rm.f32 	%f3869, %f3866, %f3868, %f3867;
	add.f32 	%f3870, %f3869, 0fCB40007F;
	neg.f32 	%f3871, %f3870;
	fma.rn.f32 	%f3872, %f3864, 0f3FB8AA3B, %f3871;
	fma.rn.f32 	%f3873, %f3864, 0f32A57060, %f3872;
	mov.b32 	%r258, %f3869;
	shl.b32 	%r259, %r258, 23;
	mov.b32 	%f3874, %r259;
	ex2.approx.ftz.f32 	%f3875, %f3873;
	mul.f32 	%f3876, %f3875, %f3874;
	mul.f32 	%f3877, %f3860, %f3876;
	mul.f32 	%f3878, %f3863, %f3877;
	ld.const.f32 	%f3879, [%rd193+12];
	mul.f32 	%f3880, %f3879, 0fC0C00000;
	mul.f32 	%f3881, %f3858, %f3880;
	fma.rn.f32 	%f3882, %f3855, %f3878, %f3881;
	ld.const.f32 	%f3883, [%rd193+16];
	mul.f32 	%f3884, %f3883, 0fC1000000;
	mul.f32 	%f3885, %f3858, %f3884;
	fma.rn.f32 	%f3886, %f3856, %f3885, %f3882;
	mul.f32 	%f3887, %f3855, %f3856;
	ld.const.f32 	%f3888, [%rd193+20];
	fma.rn.f32 	%f3889, %f3887, %f3888, %f3886;
	fma.rn.f32 	%f4052, %f3889, %f608, %f4052;
	fma.rn.f32 	%f4053, %f3889, %f609, %f4053;
	fma.rn.f32 	%f4054, %f3889, %f610, %f4054;
$L__BB0_124:
	ld.shared.f32 	%f3890, [_ZZ15nacl_kernel_gpuE4s_xj+976];
	sub.f32 	%f3891, %f2, %f3890;
	mul.f32 	%f3892, %f1, %f3891;
	cvt.rni.f32.f32 	%f3893, %f3892;
	mul.f32 	%f3894, %f651, %f3893;
	sub.f32 	%f618, %f3891, %f3894;
	fma.rn.f32 	%f3895, %f618, %f618, 0f00000000;
	ld.shared.f32 	%f3896, [_ZZ15nacl_kernel_gpuE4s_xj+980];
	sub.f32 	%f3897, %f3, %f3896;
	mul.f32 	%f3898, %f1, %f3897;
	cvt.rni.f32.f32 	%f3899, %f3898;
	mul.f32 	%f3900, %f651, %f3899;
	sub.f32 	%f619, %f3897, %f3900;
	fma.rn.f32 	%f3901, %f619, %f619, %f3895;
	ld.shared.f32 	%f3902, [_ZZ15nacl_kernel_gpuE4s_xj+984];
	sub.f32 	%f3903, %f4, %f3902;
	mul.f32 	%f3904, %f1, %f3903;
	cvt.rni.f32.f32 	%f3905, %f3904;
	mul.f32 	%f3906, %f651, %f3905;
	sub.f32 	%f620, %f3903, %f3906;
	fma.rn.f32 	%f621, %f620, %f620, %f3901;
	setp.eq.f32 	%p63, %f621, 0f00000000;
	@%p63 bra 	$L__BB0_126;
	ld.shared.u32 	%r260, [_ZZ15nacl_kernel_gpuE4s_xj+988];
	sqrt.rn.f32 	%f3907, %f621;
	rcp.rn.f32 	%f3908, %f3907;
	mul.f32 	%f3909, %f3908, %f3908;
	mul.f32 	%f3910, %f3909, %f3909;
	mul.f32 	%f3911, %f3910, %f3910;
	add.s32 	%r261, %r260, %r3;
	mul.wide.s32 	%rd194, %r261, 24;
	mov.u64 	%rd195, d_matrix;
	add.s64 	%rd196, %rd195, %rd194;
	ld.const.f32 	%f3912, [%rd196];
	mul.f32 	%f3913, %f3912, 0f3C70319E;
	ld.const.f32 	%f3914, [%rd196+4];
	sub.f32 	%f3915, %f3914, %f3907;
	ld.const.f32 	%f3916, [%rd196+8];
	mul.f32 	%f3917, %f3915, %f3916;
	fma.rn.f32 	%f3918, %f3917, 0f3BBB989D, 0f3F000000;
	cvt.sat.f32.f32 	%f3919, %f3918;
	mov.f32 	%f3920, 0f4B400001;
	mov.f32 	%f3921, 0f437C0000;
	fma.rm.f32 	%f3922, %f3919, %f3921, %f3920;
	add.f32 	%f3923, %f3922, 0fCB40007F;
	neg.f32 	%f3924, %f3923;
	fma.rn.f32 	%f3925, %f3917, 0f3FB8AA3B, %f3924;
	fma.rn.f32 	%f3926, %f3917, 0f32A57060, %f3925;
	mov.b32 	%r262, %f3922;
	shl.b32 	%r263, %r262, 23;
	mov.b32 	%f3927, %r263;
	ex2.approx.ftz.f32 	%f3928, %f3926;
	mul.f32 	%f3929, %f3928, %f3927;
	mul.f32 	%f3930, %f3913, %f3929;
	mul.f32 	%f3931, %f3916, %f3930;
	ld.const.f32 	%f3932, [%rd196+12];
	mul.f32 	%f3933, %f3932, 0fC0C00000;
	mul.f32 	%f3934, %f3911, %f3933;
	fma.rn.f32 	%f3935, %f3908, %f3931, %f3934;
	ld.const.f32 	%f3936, [%rd196+16];
	mul.f32 	%f3937, %f3936, 0fC1000000;
	mul.f32 	%f3938, %f3911, %f3937;
	fma.rn.f32 	%f3939, %f3909, %f3938, %f3935;
	mul.f32 	%f3940, %f3908, %f3909;
	ld.const.f32 	%f3941, [%rd196+20];
	fma.rn.f32 	%f3942, %f3940, %f3941, %f3939;
	fma.rn.f32 	%f4052, %f3942, %f618, %f4052;
	fma.rn.f32 	%f4053, %f3942, %f619, %f4053;
	fma.rn.f32 	%f4054, %f3942, %f620, %f4054;
$L__BB0_126:
	ld.shared.f32 	%f3943, [_ZZ15nacl_kernel_gpuE4s_xj+992];
	sub.f32 	%f3944, %f2, %f3943;
	mul.f32 	%f3945, %f1, %f3944;
	cvt.rni.f32.f32 	%f3946, %f3945;
	mul.f32 	%f3947, %f651, %f3946;
	sub.f32 	%f628, %f3944, %f3947;
	fma.rn.f32 	%f3948, %f628, %f628, 0f00000000;
	ld.shared.f32 	%f3949, [_ZZ15nacl_kernel_gpuE4s_xj+996];
	sub.f32 	%f3950, %f3, %f3949;
	mul.f32 	%f3951, %f1, %f3950;
	cvt.rni.f32.f32 	%f3952, %f3951;
	mul.f32 	%f3953, %f651, %f3952;
	sub.f32 	%f629, %f3950, %f3953;
	fma.rn.f32 	%f3954, %f629, %f629, %f3948;
	ld.shared.f32 	%f3955, [_ZZ15nacl_kernel_gpuE4s_xj+1000];
	sub.f32 	%f3956, %f4, %f3955;
	mul.f32 	%f3957, %f1, %f3956;
	cvt.rni.f32.f32 	%f3958, %f3957;
	mul.f32 	%f3959, %f651, %f3958;
	sub.f32 	%f630, %f3956, %f3959;
	fma.rn.f32 	%f631, %f630, %f630, %f3954;
	setp.eq.f32 	%p64, %f631, 0f00000000;
	@%p64 bra 	$L__BB0_128;
	ld.shared.u32 	%r264, [_ZZ15nacl_kernel_gpuE4s_xj+1004];
	sqrt.rn.f32 	%f3960, %f631;
	rcp.rn.f32 	%f3961, %f3960;
	mul.f32 	%f3962, %f3961, %f3961;
	mul.f32 	%f3963, %f3962, %f3962;
	mul.f32 	%f3964, %f3963, %f3963;
	add.s32 	%r265, %r264, %r3;
	mul.wide.s32 	%rd197, %r265, 24;
	mov.u64 	%rd198, d_matrix;
	add.s64 	%rd199, %rd198, %rd197;
	ld.const.f32 	%f3965, [%rd199];
	mul.f32 	%f3966, %f3965, 0f3C70319E;
	ld.const.f32 	%f3967, [%rd199+4];
	sub.f32 	%f3968, %f3967, %f3960;
	ld.const.f32 	%f3969, [%rd199+8];
	mul.f32 	%f3970, %f3968, %f3969;
	fma.rn.f32 	%f3971, %f3970, 0f3BBB989D, 0f3F000000;
	cvt.sat.f32.f32 	%f3972, %f3971;
	mov.f32 	%f3973, 0f4B400001;
	mov.f32 	%f3974, 0f437C0000;
	fma.rm.f32 	%f3975, %f3972, %f3974, %f3973;
	add.f32 	%f3976, %f3975, 0fCB40007F;
	neg.f32 	%f3977, %f3976;
	fma.rn.f32 	%f3978, %f3970, 0f3FB8AA3B, %f3977;
	fma.rn.f32 	%f3979, %f3970, 0f32A57060, %f3978;
	mov.b32 	%r266, %f3975;
	shl.b32 	%r267, %r266, 23;
	mov.b32 	%f3980, %r267;
	ex2.approx.ftz.f32 	%f3981, %f3979;
	mul.f32 	%f3982, %f3981, %f3980;
	mul.f32 	%f3983, %f3966, %f3982;
	mul.f32 	%f3984, %f3969, %f3983;
	ld.const.f32 	%f3985, [%rd199+12];
	mul.f32 	%f3986, %f3985, 0fC0C00000;
	mul.f32 	%f3987, %f3964, %f3986;
	fma.rn.f32 	%f3988, %f3961, %f3984, %f3987;
	ld.const.f32 	%f3989, [%rd199+16];
	mul.f32 	%f3990, %f3989, 0fC1000000;
	mul.f32 	%f3991, %f3964, %f3990;
	fma.rn.f32 	%f3992, %f3962, %f3991, %f3988;
	mul.f32 	%f3993, %f3961, %f3962;
	ld.const.f32 	%f3994, [%rd199+20];
	fma.rn.f32 	%f3995, %f3993, %f3994, %f3992;
	fma.rn.f32 	%f4052, %f3995, %f628, %f4052;
	fma.rn.f32 	%f4053, %f3995, %f629, %f4053;
	fma.rn.f32 	%f4054, %f3995, %f630, %f4054;
$L__BB0_128:
	ld.shared.f32 	%f3996, [_ZZ15nacl_kernel_gpuE4s_xj+1008];
	sub.f32 	%f3997, %f2, %f3996;
	mul.f32 	%f3998, %f1, %f3997;
	cvt.rni.f32.f32 	%f3999, %f3998;
	mul.f32 	%f4000, %f651, %f3999;
	sub.f32 	%f638, %f3997, %f4000;
	fma.rn.f32 	%f4001, %f638, %f638, 0f00000000;
	ld.shared.f32 	%f4002, [_ZZ15nacl_kernel_gpuE4s_xj+1012];
	sub.f32 	%f4003, %f3, %f4002;
	mul.f32 	%f4004, %f1, %f4003;
	cvt.rni.f32.f32 	%f4005, %f4004;
	mul.f32 	%f4006, %f651, %f4005;
	sub.f32 	%f639, %f4003, %f4006;
	fma.rn.f32 	%f4007, %f639, %f639, %f4001;
	ld.shared.f32 	%f4008, [_ZZ15nacl_kernel_gpuE4s_xj+1016];
	sub.f32 	%f4009, %f4, %f4008;
	mul.f32 	%f4010, %f1, %f4009;
	cvt.rni.f32.f32 	%f4011, %f4010;
	mul.f32 	%f4012, %f651, %f4011;
	sub.f32 	%f640, %f4009, %f4012;
	fma.rn.f32 	%f641, %f640, %f640, %f4007;
	setp.eq.f32 	%p65, %f641, 0f00000000;
	@%p65 bra 	$L__BB0_130;
	ld.shared.u32 	%r268, [_ZZ15nacl_kernel_gpuE4s_xj+1020];
	sqrt.rn.f32 	%f4013, %f641;
	rcp.rn.f32 	%f4014, %f4013;
	mul.f32 	%f4015, %f4014, %f4014;
	mul.f32 	%f4016, %f4015, %f4015;
	mul.f32 	%f4017, %f4016, %f4016;
	add.s32 	%r269, %r268, %r3;
	mul.wide.s32 	%rd200, %r269, 24;
	mov.u64 	%rd201, d_matrix;
	add.s64 	%rd202, %rd201, %rd200;
	ld.const.f32 	%f4018, [%rd202];
	mul.f32 	%f4019, %f4018, 0f3C70319E;
	ld.const.f32 	%f4020, [%rd202+4];
	sub.f32 	%f4021, %f4020, %f4013;
	ld.const.f32 	%f4022, [%rd202+8];
	mul.f32 	%f4023, %f4021, %f4022;
	fma.rn.f32 	%f4024, %f4023, 0f3BBB989D, 0f3F000000;
	cvt.sat.f32.f32 	%f4025, %f4024;
	mov.f32 	%f4026, 0f4B400001;
	mov.f32 	%f4027, 0f437C0000;
	fma.rm.f32 	%f4028, %f4025, %f4027, %f4026;
	add.f32 	%f4029, %f4028, 0fCB40007F;
	neg.f32 	%f4030, %f4029;
	fma.rn.f32 	%f4031, %f4023, 0f3FB8AA3B, %f4030;
	fma.rn.f32 	%f4032, %f4023, 0f32A57060, %f4031;
	mov.b32 	%r270, %f4028;
	shl.b32 	%r271, %r270, 23;
	mov.b32 	%f4033, %r271;
	ex2.approx.ftz.f32 	%f4034, %f4032;
	mul.f32 	%f4035, %f4034, %f4033;
	mul.f32 	%f4036, %f4019, %f4035;
	mul.f32 	%f4037, %f4022, %f4036;
	ld.const.f32 	%f4038, [%rd202+12];
	mul.f32 	%f4039, %f4038, 0fC0C00000;
	mul.f32 	%f4040, %f4017, %f4039;
	fma.rn.f32 	%f4041, %f4014, %f4037, %f4040;
	ld.const.f32 	%f4042, [%rd202+16];
	mul.f32 	%f4043, %f4042, 0fC1000000;
	mul.f32 	%f4044, %f4017, %f4043;
	fma.rn.f32 	%f4045, %f4015, %f4044, %f4041;
	mul.f32 	%f4046, %f4014, %f4015;
	ld.const.f32 	%f4047, [%rd202+20];
	fma.rn.f32 	%f4048, %f4046, %f4047, %f4045;
	fma.rn.f32 	%f4052, %f4048, %f638, %f4052;
	fma.rn.f32 	%f4053, %f4048, %f639, %f4053;
	fma.rn.f32 	%f4054, %f4048, %f640, %f4054;
$L__BB0_130:
	add.s32 	%r273, %r273, 64;
	add.s64 	%rd206, %rd206, 1024;
	setp.lt.s32 	%p66, %r273, %r7;
	@%p66 bra 	$L__BB0_2;
$L__BB0_131:
	setp.ge.s32 	%p67, %r2, %r7;
	@%p67 bra 	$L__BB0_133;
	mul.lo.s32 	%r272, %r2, 3;
	cvta.to.global.u64 	%rd203, %rd5;
	mul.wide.s32 	%rd204, %r272, 4;
	add.s64 	%rd205, %rd203, %rd204;
	st.global.f32 	[%rd205], %f4052;
	st.global.f32 	[%rd205+4], %f4053;
	st.global.f32 	[%rd205+8], %f4054;
$L__BB0_133:
	ret;

}


// ===== COMPILED SASS (sm_100) =====

	.target	sm_100

	.elftype	@"ET_EXEC"


//--------------------- .note.nv.tkinfo           --------------------------
	.section	.note.nv.tkinfo,"",@"SHT_NOTE"
	.sectionflags	@"SHF_NOTE_NV_TKINFO"
	.tkinfo
        /*0018*/ 	.word	0x00000002
        /*0030*/ 	.string	""
        /*0030*/ 	.string	"ptxas"
        /*0030*/ 	.string	"Cuda compilation tools, release 13.0, V13.0.88"
        /*0030*/ 	.string	"Build cuda_13.0.r13.0/compiler.36424714_0"
        /*0030*/ 	.string	"-arch sm_100 -m 64 "



//--------------------- .note.nv.cuinfo           --------------------------
	.section	.note.nv.cuinfo,"",@"SHT_NOTE"
	.sectionflags	@"SHF_NOTE_NV_CUINFO"
        /*0018*/ 	.short	0x0002
        /*001a*/ 	.short	0x0064
        /*001c*/ 	.short	0x0082
	.zero		2


//--------------------- .nv.info                  --------------------------
	.section	.nv.info,"",@"SHT_CUDA_INFO"
	.align	4


	//----- nvinfo : EIATTR_REGCOUNT
	.align		4
        /*0000*/ 	.byte	0x04, 0x2f
        /*0002*/ 	.short	(.L_2 - .L_1)
	.align		4
.L_1:
        /*0004*/ 	.word	index@(nacl_kernel_gpu)
        /*0008*/ 	.word	0x0000001f


	//----- nvinfo : EIATTR_FRAME_SIZE
	.align		4
.L_2:
        /*000c*/ 	.byte	0x04, 0x11
        /*000e*/ 	.short	(.L_4 - .L_3)
	.align		4
.L_3:
        /*0010*/ 	.word	index@($__internal_1_$__cuda_sm20_sqrt_rn_f32_slowpath)
        /*0014*/ 	.word	0x00000000


	//----- nvinfo : EIATTR_FRAME_SIZE
	.align		4
.L_4:
        /*0018*/ 	.byte	0x04, 0x11
        /*001a*/ 	.short	(.L_6 - .L_5)
	.align		4
.L_5:
        /*001c*/ 	.word	index@($__internal_0_$__cuda_sm20_rcp_rn_f32_slowpath)
        /*0020*/ 	.word	0x00000000


	//----- nvinfo : EIATTR_FRAME_SIZE
	.align		4
.L_6:
        /*0024*/ 	.byte	0x04, 0x11
        /*0026*/ 	.short	(.L_8 - .L_7)
	.align		4
.L_7:
        /*0028*/ 	.word	index@(nacl_kernel_gpu)
        /*002c*/ 	.word	0x00000000


	//----- nvinfo : EIATTR_MIN_STACK_SIZE
	.align		4
.L_8:
        /*0030*/ 	.byte	0x04, 0x12
        /*0032*/ 	.short	(.L_10 - .L_9)
	.align		4
.L_9:
        /*0034*/ 	.word	index@(nacl_kernel_gpu)
        /*0038*/ 	.word	0x00000000
.L_10:


//--------------------- .nv.compat                --------------------------
	.section	.nv.compat,"",@"SHT_CUDA_COMPAT_INFO"
	.align	4
        /*0000*/ 	.byte	0x02, 0x09, 0x00, 0x00, 0x02, 0x02, 0x01, 0x00, 0x02, 0x05, 0x05, 0x00, 0x03, 0x07, 0x01, 0x01
        /*0010*/ 	.byte	0x02, 0x03, 0x00, 0x00, 0x02, 0x06, 0x01, 0x00, 0x04, 0x0b, 0x08, 0x00, 0x01, 0x00, 0x00, 0x00
        /*0020*/ 	.byte	0x00, 0x00, 0x00, 0x00


//--------------------- .nv.info.nacl_kernel_gpu  --------------------------
	.section	.nv.info.nacl_kernel_gpu,"",@"SHT_CUDA_INFO"
	.sectionflags	@""
	.align	4


	//----- nvinfo : EIATTR_CUDA_API_VERSION
	.align		4
        /*0000*/ 	.byte	0x04, 0x37
        /*0002*/ 	.short	(.L_12 - .L_11)
.L_11:
        /*0004*/ 	.word	0x00000082


	//----- nvinfo : EIATTR_KPARAM_INFO
	.align		4
.L_12:
        /*0008*/ 	.byte	0x04, 0x17
        /*000a*/ 	.short	(.L_14 - .L_13)
.L_13:
        /*000c*/ 	.word	0x00000000
        /*0010*/ 	.short	0x0004
        /*0012*/ 	.short	0x0018
        /*0014*/ 	.byte	0x00, 0xf5, 0x21, 0x00


	//----- nvinfo : EIATTR_KPARAM_INFO
	.align		4
.L_14:
        /*0018*/ 	.byte	0x04, 0x17
        /*001a*/ 	.short	(.L_16 - .L_15)
.L_15:
        /*001c*/ 	.word	0x00000000
        /*0020*/ 	.short	0x0003
        /*0022*/ 	.short	0x0010
        /*0024*/ 	.byte	0x00, 0xf0, 0x11, 0x00


	//----- nvinfo : EIATTR_KPARAM_INFO
	.align		4
.L_16:
        /*0028*/ 	.byte	0x04, 0x17
        /*002a*/ 	.short	(.L_18 - .L_17)
.L_17:
        /*002c*/ 	.word	0x00000000
        /*0030*/ 	.short	0x0002
        /*0032*/ 	.short	0x000c
        /*0034*/ 	.byte	0x00, 0xf0, 0x11, 0x00


	//----- nvinfo : EIATTR_KPARAM_INFO
	.align		4
.L_18:
        /*0038*/ 	.byte	0x04, 0x17
        /*003a*/ 	.short	(.L_20 - .L_19)
.L_19:
        /*003c*/ 	.word	0x00000000
        /*0040*/ 	.short	0x0001
        /*0042*/ 	.short	0x0008
        /*0044*/ 	.byte	0x00, 0xf0, 0x11, 0x00


	//----- nvinfo : EIATTR_KPARAM_INFO
	.align		4
.L_20:
        /*0048*/ 	.byte	0x04, 0x17
        /*004a*/ 	.short	(.L_22 - .L_21)
.L_21:
        /*004c*/ 	.word	0x00000000
        /*0050*/ 	.short	0x0000
        /*0052*/ 	.short	0x0000
        /*0054*/ 	.byte	0x00, 0xf5, 0x21, 0x00


	//----- nvinfo : EIATTR_SPARSE_MMA_MASK
	.align		4
.L_22:
        /*0058*/ 	.byte	0x03, 0x50
        /*005a*/ 	.short	0x0000


	//----- nvinfo : EIATTR_MAXREG_COUNT
	.align		4
        /*005c*/ 	.byte	0x03, 0x1b
        /*005e*/ 	.short	0x00ff


	//----- nvinfo : EIATTR_NUM_BARRIERS
	.align		4
        /*0060*/ 	.byte	0x02, 0x4c
        /*0062*/ 	.byte	0x01
	.zero		1


	//----- nvinfo : EIATTR_MERCURY_ISA_VERSION
	.align		4
        /*0064*/ 	.byte	0x03, 0x5f
        /*0066*/ 	.short	0x0101


	//----- nvinfo : EIATTR_VRC_CTA_INIT_COUNT
	.align		4
        /*0068*/ 	.byte	0x02, 0x4a
	.zero		1
	.zero		1


	//----- nvinfo : EIATTR_EXIT_INSTR_OFFSETS
	.align		4
        /*006c*/ 	.byte	0x04, 0x1c
        /*006e*/ 	.short	(.L_24 - .L_23)


	//   ....[0]....
.L_23:
        /*0070*/ 	.word	0x00015790


	//   ....[1]....
        /*0074*/ 	.word	0x00015800


	//----- nvinfo : EIATTR_CRS_STACK_SIZE
	.align		4
.L_24:
        /*0078*/ 	.byte	0x04, 0x1e
        /*007a*/ 	.short	(.L_26 - .L_25)
.L_25:
        /*007c*/ 	.word	0x00000000


	//----- nvinfo : EIATTR_CBANK_PARAM_SIZE
	.align		4
.L_26:
        /*0080*/ 	.byte	0x03, 0x19
        /*0082*/ 	.short	0x0020


	//----- nvinfo : EIATTR_PARAM_CBANK
	.align		4
        /*0084*/ 	.byte	0x04, 0x0a
        /*0086*/ 	.short	(.L_28 - .L_27)
	.align		4
.L_27:
        /*0088*/ 	.word	index@(.nv.constant0.nacl_kernel_gpu)
        /*008c*/ 	.short	0x0380
        /*008e*/ 	.short	0x0020


	//----- nvinfo : EIATTR_SW_WAR
	.align		4
.L_28:
        /*0090*/ 	.byte	0x04, 0x36
        /*0092*/ 	.short	(.L_30 - .L_29)
.L_29:
        /*0094*/ 	.word	0x00000008
.L_30:


//--------------------- .nv.callgraph             --------------------------
	.section	.nv.callgraph,"",@"SHT_CUDA_CALLGRAPH"
	.align	4
	.sectionentsize	8
	.align		4
        /*0000*/ 	.word	0x00000000
	.align		4
        /*0004*/ 	.word	0xffffffff
	.align		4
        /*0008*/ 	.word	0x00000000
	.align		4
        /*000c*/ 	.word	0xfffffffe
	.align		4
        /*0010*/ 	.word	0x00000000
	.align		4
        /*0014*/ 	.word	0xfffffffd
	.align		4
        /*0018*/ 	.word	0x00000000
	.align		4
        /*001c*/ 	.word	0xfffffffc


//--------------------- .nv.constant3             --------------------------
	.section	.nv.constant3,"a",@progbits
	.align	4
.nv.constant3:
	.type		d_matrix,@object
	.size		d_matrix,(.L_0 - d_matrix)
d_matrix:
	.zero		2304
.L_0:


//--------------------- .text.nacl_kernel_gpu     --------------------------
	.section	.text.nacl_kernel_gpu,"ax",@progbits
	.align	128
        .global         nacl_kernel_gpu
        .type           nacl_kernel_gpu,@function
        .size           nacl_kernel_gpu,(.L_x_523 - nacl_kernel_gpu)
        .other          nacl_kernel_gpu,@"STO_CUDA_ENTRY STV_DEFAULT"
nacl_kernel_gpu:
.text.nacl_kernel_gpu:
[----:B------:R-:W-:Y:S08]  /*0000*/  LDC R1, c[0x0][0x37c] ;  /* 0x0000df00ff017b82 */ /* 0x000ff00000000800 */
[----:B------:R-:W0:Y:S01]  /*0010*/  LDC R5, c[0x0][0x390] ;  /* 0x0000e400ff057b82 */ /* 0x000e220000000800 */
[----:B------:R-:W1:Y:S01]  /*0020*/  S2R R0, SR_TID.X ;  /* 0x0000000000007919 */ /* 0x000e620000002100 */
[----:B------:R-:W2:Y:S01]  /*0030*/  LDCU.64 UR8, c[0x0][0x358] ;  /* 0x00006b00ff0877ac */ /* 0x000ea20008000a00 */
[----:B------:R-:W1:Y:S01]  /*0040*/  S2R R3, SR_CTAID.X ;  /* 0x0000000000037919 */ /* 0x000e620000002500 */
[----:B0-----:R-:W-:-:S04]  /*0050*/  IADD3 R2, PT, PT, R5, 0x1800000, RZ ;  /* 0x0180000005027810 */ /* 0x001fc80007ffe0ff */
[----:B------:R-:W-:-:S04]  /*0060*/  LOP3.LUT R2, R2, 0x7f800000, RZ, 0xc0, !PT ;  /* 0x7f80000002027812 */ /* 0x000fc800078ec0ff */
[----:B------:R-:W-:Y:S02]  /*0070*/  ISETP.GT.U32.AND P0, PT, R2, 0x1ffffff, PT ;  /* 0x01ffffff0200780c */ /* 0x000fe40003f04070 */
[----:B-1----:R-:W-:-:S11]  /*0080*/  LEA R18, R3, R0, 0x6 ;  /* 0x0000000003127211 */ /* 0x002fd600078e30ff */
[----:B--2---:R-:W-:Y:S05]  /*0090*/  @P0 BRA `(.L_x_0) ;  /* 0x0000000000180947 */ /* 0x004fea0003800000 */
[----:B------:R-:W0:Y:S01]  /*00a0*/  LDCU UR4, c[0x0][0x390] ;  /* 0x00007200ff0477ac */ /* 0x000e220008000800 */
[----:B------:R-:W-:Y:S02]  /*00b0*/  MOV R10, 0xe0 ;  /* 0x000000e0000a7802 */ /* 0x000fe40000000f00 */
[----:B0-----:R-:W-:-:S07]  /*00c0*/  MOV R12, UR4 ;  /* 0x00000004000c7c02 */ /* 0x001fce0008000f00 */
[----:B------:R-:W-:Y:S05]  /*00d0*/  CALL.REL.NOINC `($__internal_0_$__cuda_sm20_rcp_rn_f32_slowpath) ;  /* 0x0000015400cc7944 */ /* 0x000fea0003c00000 */
[----:B------:R-:W-:Y:S01]  /*00e0*/  MOV R16, R13 ;  /* 0x0000000d00107202 */ /* 0x000fe20000000f00 */
[----:B------:R-:W-:Y:S06]  /*00f0*/  BRA `(.L_x_1) ;  /* 0x0000000000107947 */ /* 0x000fec0003800000 */
.L_x_0:
[----:B------:R-:W0:Y:S02]  /*0100*/  MUFU.RCP R16, R5 ;  /* 0x0000000500107308 */ /* 0x000e240000001000 */
[----:B0-----:R-:W-:-:S04]  /*0110*/  FFMA R2, R16, R5, -1 ;  /* 0xbf80000010027423 */ /* 0x001fc80000000005 */
[----:B------:R-:W-:-:S04]  /*0120*/  FADD.FTZ R3, -R2, -RZ ;  /* 0x800000ff02037221 */ /* 0x000fc80000010100 */
[----:B------:R-:W-:-:S07]  /*0130*/  FFMA R16, R16, R3, R16 ;  /* 0x0000000310107223 */ /* 0x000fce0000000010 */
.L_x_1:
[----:B------:R-:W0:Y:S01]  /*0140*/  LDCU UR4, c[0x0][0x388] ;  /* 0x00007100ff0477ac */ /* 0x000e220008000800 */
[----:B------:R-:W-:Y:S01]  /*0150*/  HFMA2 R3, -RZ, RZ, 0, 0 ;  /* 0x00000000ff037431 */ /* 0x000fe200000001ff */
[----:B------:R-:W-:Y:S01]  /*0160*/  CS2R R4, SRZ ;  /* 0x0000000000047805 */ /* 0x000fe2000001ff00 */
[----:B0-----:R-:W-:-:S09]  /*0170*/  UISETP.GE.AND UP0, UPT, UR4, 0x1, UPT ;  /* 0x000000010400788c */ /* 0x001fd2000bf06270 */
[----:B------:R-:W-:Y:S05]  /*0180*/  BRA.U !UP0, `(.L_x_2) ;  /* 0x0000015508787547 */ /* 0x000fea000b800000 */
[----:B------:R-:W0:Y:S01]  /*0190*/  LDC.64 R10, c[0x0][0x380] ;  /* 0x0000e000ff0a7b82 */ /* 0x000e220000000a00 */
[----:B------:R-:W1:Y:S01]  /*01a0*/  LDCU UR7, c[0x0][0x390] ;  /* 0x00007200ff0777ac */ /* 0x000e620008000800 */
[----:B------:R-:W2:Y:S06]  /*01b0*/  LDCU UR10, c[0x0][0x38c] ;  /* 0x00007180ff0a77ac */ /* 0x000eac0008000800 */
[----:B------:R-:W3:Y:S01]  /*01c0*/  S2UR UR5, SR_CgaCtaId ;  /* 0x00000000000579c3 */ /* 0x000ee20000008800 */
[----:B------:R-:W4:Y:S01]  /*01d0*/  LDCU UR11, c[0x0][0x388] ;  /* 0x00007100ff0b77ac */ /* 0x000f220008000800 */
[----:B0-----:R-:W-:-:S05]  /*01e0*/  IMAD.WIDE R8, R18, 0x10, R10 ;  /* 0x0000001012087825 */ /* 0x001fca00078e020a */
[----:B------:R0:W5:Y:S04]  /*01f0*/  LDG.E R17, desc[UR8][R8.64] ;  /* 0x0000000808117981 */ /* 0x000168000c1e1900 */
[----:B------:R0:W5:Y:S04]  /*0200*/  LDG.E R6, desc[UR8][R8.64+0x4] ;  /* 0x0000040808067981 */ /* 0x000168000c1e1900 */
[----:B------:R0:W5:Y:S04]  /*0210*/  LDG.E R7, desc[UR8][R8.64+0x8] ;  /* 0x0000080808077981 */ /* 0x000168000c1e1900 */
[----:B------:R0:W5:Y:S01]  /*0220*/  LDG.E R2, desc[UR8][R8.64+0xc] ;  /* 0x00000c0808027981 */ /* 0x000162000c1e1900 */
[----:B------:R-:W-:Y:S01]  /*0230*/  IMAD.WIDE.U32 R10, R0, 0x10, R10 ;  /* 0x00000010000a7825 */ /* 0x000fe200078e000a */
[----:B------:R-:W-:Y:S01]  /*0240*/  UMOV UR4, 0x400 ;  /* 0x0000040000047882 */ /* 0x000fe20000000000 */
[----:B------:R-:W-:Y:S01]  /*0250*/  MOV R5, RZ ;  /* 0x000000ff00057202 */ /* 0x000fe20000000f00 */
[----:B---3--:R-:W-:Y:S01]  /*0260*/  ULEA UR4, UR5, UR4, 0x18 ;  /* 0x0000000405047291 */ /* 0x008fe2000f8ec0ff */
[----:B------:R-:W-:-:S04]  /*0270*/  IADD3 R20, P0, PT, R10, 0x8, RZ ;  /* 0x000000080a147810 */ /* 0x000fc80007f1e0ff */
[----:B------:R-:W-:Y:S02]  /*0280*/  IADD3.X R21, PT, PT, RZ, R11, RZ, P0, !PT ;  /* 0x0000000bff157210 */ /* 0x000fe400007fe4ff */
[----:B------:R-:W-:Y:S01]  /*0290*/  LEA R0, R0, UR4, 0x4 ;  /* 0x0000000400007c11 */ /* 0x000fe2000f8e20ff */
[----:B012-4-:R-:W-:-:S06]  /*02a0*/  UMOV UR4, URZ ;  /* 0x000000ff00047c82 */ /* 0x017fcc0008000000 */
.L_x_515:
[----:B------:R-:W-:Y:S06]  /*02b0*/  BAR.SYNC.DEFER_BLOCKING 0x0 ;  /* 0x0000000000007b1d */ /* 0x000fec0000010000 */
[----:B------:R-:W2:Y:S04]  /*02c0*/  LDG.E R8, desc[UR8][R20.64+-0x8] ;  /* 0xfffff80814087981 */ /* 0x000ea8000c1e1900 */
[----:B------:R-:W2:Y:S04]  /*02d0*/  LDG.E R9, desc[UR8][R20.64+-0x4] ;  /* 0xfffffc0814097981 */ /* 0x000ea8000c1e1900 */
[----:B------:R-:W2:Y:S04]  /*02e0*/  LDG.E R10, desc[UR8][R20.64] ;  /* 0x00000008140a7981 */ /* 0x000ea8000c1e1900 */
[----:B------:R-:W2:Y:S01]  /*02f0*/  LDG.E R11, desc[UR8][R20.64+0x4] ;  /* 0x00000408140b7981 */ /* 0x000ea2000c1e1900 */
[----:B------:R-:W0:Y:S01]  /*0300*/  S2UR UR6, SR_CgaCtaId ;  /* 0x00000000000679c3 */ /* 0x000e220000008800 */
[----:B------:R-:W-:Y:S01]  /*0310*/  UMOV UR5, 0x400 ;  /* 0x0000040000057882 */ /* 0x000fe20000000000 */
[----:B------:R-:W-:Y:S01]  /*0320*/  UIADD3 UR4, UPT, UPT, UR4, 0x40, URZ ;  /* 0x0000004004047890 */ /* 0x000fe2000fffe0ff */
[----:B------:R-:W-:Y:S03]  /*0330*/  BSSY.RECONVERGENT B1, `(.L_x_3) ;  /* 0x0000055000017945 */ /* 0x000fe60003800200 */
[----:B------:R-:W-:-:S02]  /*0340*/  UISETP.GE.AND UP0, UPT, UR4, UR11, UPT ;  /* 0x0000000b0400728c */ /* 0x000fc4000bf06270 */
[----:B0-----:R-:W-:Y:S01]  /*0350*/  ULEA UR5, UR6, UR5, 0x18 ;  /* 0x0000000506057291 */ /* 0x001fe2000f8ec0ff */
[----:B--2---:R-:W-:Y:S01]  /*0360*/  STS.128 [R0], R8 ;  /* 0x0000000800007388 */ /* 0x004fe20000000c00 */
[----:B------:R-:W-:Y:S07]  /*0370*/  BAR.SYNC.DEFER_BLOCKING 0x0 ;  /* 0x0000000000007b1d */ /* 0x000fee0000010000 */
[----:B------:R-:W0:Y:S02]  /*0380*/  LDS.128 R12, [UR5] ;  /* 0x00000005ff0c7984 */ /* 0x000e240008000c00 */
[----:B0----5:R-:W-:Y:S01]  /*0390*/  FADD R19, R17, -R12 ;  /* 0x8000000c11137221 */ /* 0x021fe20000000000 */
[----:B------:R-:W-:Y:S01]  /*03a0*/  FADD R13, R6, -R13 ;  /* 0x8000000d060d7221 */ /* 0x000fe20000000000 */
[----:B------:R-:W-:-:S02]  /*03b0*/  FADD R23, R7, -R14 ;  /* 0x8000000e07177221 */ /* 0x000fc40000000000 */
[-C--:B------:R-:W-:Y:S01]  /*03c0*/  FMUL R12, R19, R16.reuse ;  /* 0x00000010130c7220 */ /* 0x080fe20000400000 */
[-C--:B------:R-:W-:Y:S01]  /*03d0*/  FMUL R22, R13, R16.reuse ;  /* 0x000000100d167220 */ /* 0x080fe20000400000 */
[----:B------:R-:W-:-:S04]  /*03e0*/  FMUL R14, R23, R16 ;  /* 0x00000010170e7220 */ /* 0x000fc80000400000 */
[----:B------:R-:W0:Y:S08]  /*03f0*/  FRND R12, R12 ;  /* 0x0000000c000c7307 */ /* 0x000e300000201000 */
[----:B------:R-:W1:Y:S01]  /*0400*/  FRND R22, R22 ;  /* 0x0000001600167307 */ /* 0x000e620000201000 */
[----:B0-----:R-:W-:-:S07]  /*0410*/  FFMA R26, -R12, UR7, R19 ;  /* 0x000000070c1a7c23 */ /* 0x001fce0008000113 */
[----:B------:R-:W0:Y:S01]  /*0420*/  FRND R14, R14 ;  /* 0x0000000e000e7307 */ /* 0x000e220000201000 */
[----:B------:R-:W-:Y:S01]  /*0430*/  FFMA R8, R26, R26, RZ ;  /* 0x0000001a1a087223 */ /* 0x000fe200000000ff */
[----:B-1----:R-:W-:-:S04]  /*0440*/  FFMA R25, -R22, UR7, R13 ;  /* 0x0000000716197c23 */ /* 0x002fc8000800010d */
[----:B------:R-:W-:Y:S01]  /*0450*/  FFMA R9, R25, R25, R8 ;  /* 0x0000001919097223 */ /* 0x000fe20000000008 */
[----:B0-----:R-:W-:-:S04]  /*0460*/  FFMA R24, -R14, UR7, R23 ;  /* 0x000000070e187c23 */ /* 0x001fc80008000117 */
[----:B------:R-:W-:-:S05]  /*0470*/  FFMA R9, R24, R24, R9 ;  /* 0x0000001818097223 */ /* 0x000fca0000000009 */
[----:B------:R-:W-:-:S13]  /*0480*/  FSETP.NEU.AND P0, PT, R9, RZ, PT ;  /* 0x000000ff0900720b */ /* 0x000fda0003f0d000 */
[----:B------:R-:W-:Y:S05]  /*0490*/  @!P0 BRA `(.L_x_4) ;  /* 0x0000000000f88947 */ /* 0x000fea0003800000 */
[----:B------:R-:W-:Y:S01]  /*04a0*/  IADD3 R10, PT, PT, R9, -0xd000000, RZ ;  /* 0xf3000000090a7810 */ /* 0x000fe20007ffe0ff */
[----:B------:R0:W1:Y:S01]  /*04b0*/  MUFU.RSQ R8, R9 ;  /* 0x0000000900087308 */ /* 0x0000620000001400 */
[----:B------:R-:W-:Y:S02]  /*04c0*/  BSSY.RECONVERGENT B0, `(.L_x_5) ;  /* 0x000000b000007945 */ /* 0x000fe40003800200 */
[----:B------:R-:W-:-:S13]  /*04d0*/  ISETP.GT.U32.AND P0, PT, R10, 0x727fffff, PT ;  /* 0x727fffff0a00780c */ /* 0x000fda0003f04070 */
[----:B0-----:R-:W-:Y:S05]  /*04e0*/  @!P0 BRA `(.L_x_6) ;  /* 0x0000000000108947 */ /* 0x001fea0003800000 */
[----:B-1----:R-:W-:-:S07]  /*04f0*/  MOV R8, 0x510 ;  /* 0x0000051000087802 */ /* 0x002fce0000000f00 */
[----:B------:R-:W-:Y:S05]  /*0500*/  CALL.REL.NOINC `($__internal_1_$__cuda_sm20_sqrt_rn_f32_slowpath) ;  /* 0x0000015400947944 */ /* 0x000fea0003c00000 */
[----:B------:R-:W-:Y:S01]  /*0510*/  MOV R12, R19 ;  /* 0x00000013000c7202 */ /* 0x000fe20000000f00 */
[----:B------:R-:W-:Y:S06]  /*0520*/  BRA `(.L_x_7) ;  /* 0x0000000000107947 */ /* 0x000fec0003800000 */
.L_x_6:
[----:B-1----:R-:W-:Y:S01]  /*0530*/  FMUL.FTZ R12, R9, R8 ;  /* 0x00000008090c7220 */ /* 0x002fe20000410000 */
[----:B------:R-:W-:-:S03]  /*0540*/  FMUL.FTZ R8, R8, 0.5 ;  /* 0x3f00000008087820 */ /* 0x000fc60000410000 */
[----:B------:R-:W-:-:S04]  /*0550*/  FFMA R9, -R12, R12, R9 ;  /* 0x0000000c0c097223 */ /* 0x000fc80000000109 */
[----:B------:R-:W-:-:S07]  /*0560*/  FFMA R12, R9, R8, R12 ;  /* 0x00000008090c7223 */ /* 0x000fce000000000c */
.L_x_7:
[----:B------:R-:W-:Y:S05]  /*0570*/  BSYNC.RECONVERGENT B0 ;  /* 0x0000000000007941 */ /* 0x000fea0003800200 */
.L_x_5:
[----:B------:R-:W-:Y:S01]  /*0580*/  IADD3 R8, PT, PT, R12, 0x1800000, RZ ;  /* 0x018000000c087810 */ /* 0x000fe20007ffe0ff */
[----:B------:R-:W-:Y:S03]  /*0590*/  BSSY.RECONVERGENT B2, `(.L_x_8) ;  /* 0x000000c000027945 */ /* 0x000fe60003800200 */
[----:B------:R-:W-:-:S04]  /*05a0*/  LOP3.LUT R8, R8, 0x7f800000, RZ, 0xc0, !PT ;  /* 0x7f80000008087812 */ /* 0x000fc800078ec0ff */
[----:B------:R-:W-:-:S13]  /*05b0*/  ISETP.GT.U32.AND P0, PT, R8, 0x1ffffff, PT ;  /* 0x01ffffff0800780c */ /* 0x000fda0003f04070 */
[----:B------:R-:W-:Y:S05]  /*05c0*/  @P0 BRA `(.L_x_9) ;  /* 0x0000000000100947 */ /* 0x000fea0003800000 */
[----:B------:R-:W-:-:S07]  /*05d0*/  MOV R10, 0x5f0 ;  /* 0x000005f0000a7802 */ /* 0x000fce0000000f00 */
[----:B------:R-:W-:Y:S05]  /*05e0*/  CALL.REL.NOINC `($__internal_0_$__cuda_sm20_rcp_rn_f32_slowpath) ;  /* 0x0000015000887944 */ /* 0x000fea0003c00000 */
[----:B------:R-:W-:Y:S01]  /*05f0*/  MOV R14, R13 ;  /* 0x0000000d000e7202 */ /* 0x000fe20000000f00 */
[----:B------:R-:W-:Y:S06]  /*0600*/  BRA `(.L_x_10) ;  /* 0x0000000000107947 */ /* 0x000fec0003800000 */
.L_x_9:
[----:B------:R-:W0:Y:S02]  /*0610*/  MUFU.RCP R9, R12 ;  /* 0x0000000c00097308 */ /* 0x000e240000001000 */
[----:B0-----:R-:W-:-:S04]  /*0620*/  FFMA R8, R9, R12, -1 ;  /* 0xbf80000009087423 */ /* 0x001fc8000000000c */
[----:B------:R-:W-:-:S04]  /*0630*/  FADD.FTZ R8, -R8, -RZ ;  /* 0x800000ff08087221 */ /* 0x000fc80000010100 */
[----:B------:R-:W-:-:S07]  /*0640*/  FFMA R14, R9, R8, R9 ;  /* 0x00000008090e7223 */ /* 0x000fce0000000009 */
.L_x_10:
[----:B------:R-:W-:Y:S05]  /*0650*/  BSYNC.RECONVERGENT B2 ;  /* 0x0000000000027941 */ /* 0x000fea0003800200 */
.L_x_8:
[----:B------:R-:W-:Y:S02]  /*0660*/  IMAD R15, R2, UR10, R15 ;  /* 0x0000000a020f7c24 */ /* 0x000fe4000f8e020f */
[----:B------:R-:W-:Y:S01]  /*0670*/  HFMA2 R22, -RZ, RZ, 0.96630859375, -0.0022525787353515625 ;  /* 0x3bbb989dff167431 */ /* 0x000fe200000001ff */
[----:B------:R-:W-:Y:S01]  /*0680*/  MOV R28, 0x437c0000 ;  /* 0x437c0000001c7802 */ /* 0x000fe20000000f00 */
[----:B------:R-:W-:-:S04]  /*0690*/  IMAD R19, R15, 0x18, RZ ;  /* 0x000000180f137824 */ /* 0x000fc800078e02ff */
[----:B------:R-:W0:Y:S08]  /*06a0*/  LDC.64 R8, c[0x3][R19] ;  /* 0x00c0000013087b82 */ /* 0x000e300000000a00 */
[----:B------:R-:W1:Y:S01]  /*06b0*/  LDC.64 R10, c[0x3][R19+0x8] ;  /* 0x00c00200130a7b82 */ /* 0x000e620000000a00 */
[----:B0-----:R-:W-:Y:S01]  /*06c0*/  FADD R9, R9, -R12 ;  /* 0x8000000c09097221 */ /* 0x001fe20000000000 */
[----:B------:R-:W-:-:S06]  /*06d0*/  FMUL R8, R8, 0.014660267159342765808 ;  /* 0x3c70319e08087820 */ /* 0x000fcc0000400000 */
[----:B------:R-:W0:Y:S01]  /*06e0*/  LDC.64 R12, c[0x3][R19+0x10] ;  /* 0x00c00400130c7b82 */ /* 0x000e220000000a00 */
[----:B-1----:R-:W-:-:S04]  /*06f0*/  FMUL R9, R9, R10 ;  /* 0x0000000a09097220 */ /* 0x002fc80000400000 */
[----:B------:R-:W-:-:S04]  /*0700*/  FFMA.SAT R15, R9, R22, 0.5 ;  /* 0x3f000000090f7423 */ /* 0x000fc80000002016 */
[----:B------:R-:W-:Y:S01]  /*0710*/  FFMA.RM R15, R15, R28, 12582913 ;  /* 0x4b4000010f0f7423 */ /* 0x000fe2000000401c */
[----:B------:R-:W-:-:S03]  /*0720*/  FMUL R28, R11, -6 ;  /* 0xc0c000000b1c7820 */ /* 0x000fc60000400000 */
[C---:B------:R-:W-:Y:S01]  /*0730*/  FADD R22, R15.reuse, -12583039 ;  /* 0xcb40007f0f167421 */ /* 0x040fe20000000000 */
[----:B------:R-:W-:-:S03]  /*0740*/  SHF.L.U32 R15, R15, 0x17, RZ ;  /* 0x000000170f0f7819 */ /* 0x000fc600000006ff */
[----:B------:R-:W-:-:S04]  /*0750*/  FFMA R22, R9, 1.4426950216293334961, -R22 ;  /* 0x3fb8aa3b09167823 */ /* 0x000fc80000000816 */
[----:B------:R-:W-:Y:S01]  /*0760*/  FFMA R22, R9, 1.925963033500011079e-08, R22 ;  /* 0x32a5706009167823 */ /* 0x000fe20000000016 */
[----:B------:R-:W-:-:S04]  /*0770*/  FMUL R9, R14, R14 ;  /* 0x0000000e0e097220 */ /* 0x000fc80000400000 */
[----:B------:R-:W-:Y:S01]  /*0780*/  FMUL R11, R9, R14 ;  /* 0x0000000e090b7220 */ /* 0x000fe20000400000 */
[----:B------:R-:W1:Y:S01]  /*0790*/  MUFU.EX2 R22, R22 ;  /* 0x0000001600167308 */ /* 0x000e620000000800 */
[----:B0-----:R-:W-:Y:S01]  /*07a0*/  FMUL R12, R12, -8 ;  /* 0xc10000000c0c7820 */ /* 0x001fe20000400000 */
[----:B-1----:R-:W-:Y:S01]  /*07b0*/  FMUL R23, R15, R22 ;  /* 0x000000160f177220 */ /* 0x002fe20000400000 */
[----:B------:R-:W-:-:S03]  /*07c0*/  FMUL R15, R9, R9 ;  /* 0x00000009090f7220 */ /* 0x000fc60000400000 */
[----:B------:R-:W-:Y:S01]  /*07d0*/  FMUL R23, R8, R23 ;  /* 0x0000001708177220 */ /* 0x000fe20000400000 */
[----:B------:R-:W-:-:S03]  /*07e0*/  FMUL R15, R15, R15 ;  /* 0x0000000f0f0f7220 */ /* 0x000fc60000400000 */
[----:B------:R-:W-:Y:S01]  /*07f0*/  FMUL R23, R10, R23 ;  /* 0x000000170a177220 */ /* 0x000fe20000400000 */
[C---:B------:R-:W-:Y:S01]  /*0800*/  FMUL R28, R15.reuse, R28 ;  /* 0x0000001c0f1c7220 */ /* 0x040fe20000400000 */
[----:B------:R-:W-:-:S03]  /*0810*/  FMUL R12, R15, R12 ;  /* 0x0000000c0f0c7220 */ /* 0x000fc60000400000 */
[----:B------:R-:W-:-:S04]  /*0820*/  FFMA R28, R23, R14, R28 ;  /* 0x0000000e171c7223 */ /* 0x000fc8000000001c */
[----:B------:R-:W-:-:S04]  /*0830*/  FFMA R12, R9, R12, R28 ;  /* 0x0000000c090c7223 */ /* 0x000fc8000000001c */
[----:B------:R-:W-:-:S04]  /*0840*/  FFMA R11, R11, R13, R12 ;  /* 0x0000000d0b0b7223 */ /* 0x000fc8000000000c */
[-C--:B------:R-:W-:Y:S01]  /*0850*/  FFMA R5, R26, R11.reuse, R5 ;  /* 0x0000000b1a057223 */ /* 0x080fe20000000005 */
[-C--:B------:R-:W-:Y:S01]  /*0860*/  FFMA R4, R25, R11.reuse, R4 ;  /* 0x0000000b19047223 */ /* 0x080fe20000000004 */
[----:B------:R-:W-:-:S07]  /*0870*/  FFMA R3, R24, R11, R3 ;  /* 0x0000000b18037223 */ /* 0x000fce0000000003 */
.L_x_4:
[----:B------:R-:W-:Y:S05]  /*0880*/  BSYNC.RECONVERGENT B1 ;  /* 0x0000000000017941 */ /* 0x000fea0003800200 */
.L_x_3:
[----:B------:R-:W0:Y:S01]  /*0890*/  S2UR UR6, SR_CgaCtaId ;  /* 0x00000000000679c3 */ /* 0x000e220000008800 */
[----:B------:R-:W-:Y:S01]  /*08a0*/  UMOV UR5, 0x400 ;  /* 0x0000040000057882 */ /* 0x000fe20000000000 */
[----:B------:R-:W-:Y:S01]  /*08b0*/  BSSY.RECONVERGENT B1, `(.L_x_11) ;  /* 0x0000052000017945 */ /* 0x000fe20003800200 */
[----:B0-----:R-:W-:-:S09]  /*08c0*/  ULEA UR5, UR6, UR5, 0x18 ;  /* 0x0000000506057291 */ /* 0x001fd2000f8ec0ff */
[----:B------:R-:W0:Y:S02]  /*08d0*/  LDS.128 R8, [UR5+0x10] ;  /* 0x00001005ff087984 */ /* 0x000e240008000c00 */
[----:B0-----:R-:W-:Y:S01]  /*08e0*/  FADD R13, R17, -R8 ;  /* 0x80000008110d7221 */ /* 0x001fe20000000000 */
[----:B------:R-:W-:Y:S01]  /*08f0*/  FADD R9, R6, -R9 ;  /* 0x8000000906097221 */ /* 0x000fe20000000000 */
[----:B------:R-:W-:Y:S02]  /*0900*/  FADD R19, R7, -R10 ;  /* 0x8000000a07137221 */ /* 0x000fe40000000000 */
        /* <DEDUP_REMOVED lines=23> */
.L_x_14:
[----:B-1----:R-:W-:Y:S01]  /*0a80*/  FMUL.FTZ R12, R9, R8 ;  /* 0x00000008090c7220 */ /* 0x002fe20000410000 */
[----:B------:R-:W-:-:S03]  /*0a90*/  FMUL.FTZ R8, R8, 0.5 ;  /* 0x3f00000008087820 */ /* 0x000fc60000410000 */
[----:B------:R-:W-:-:S04]  /*0aa0*/  FFMA R9, -R12, R12, R9 ;  /* 0x0000000c0c097223 */ /* 0x000fc80000000109 */
[----:B------:R-:W-:-:S07]  /*0ab0*/  FFMA R12, R9, R8, R12 ;  /* 0x00000008090c7223 */ /* 0x000fce000000000c */
.L_x_15:
[----:B------:R-:W-:Y:S05]  /*0ac0*/  BSYNC.RECONVERGENT B0 ;  /* 0x0000000000007941 */ /* 0x000fea0003800200 */
.L_x_13:
        /* <DEDUP_REMOVED lines=9> */
.L_x_17:
[----:B------:R-:W0:Y:S02]  /*0b60*/  MUFU.RCP R9, R12 ;  /* 0x0000000c00097308 */ /* 0x000e240000001000 */
[----:B0-----:R-:W-:-:S04]  /*0b70*/  FFMA R8, R9, R12, -1 ;  /* 0xbf80000009087423 */ /* 0x001fc8000000000c */
[----:B------:R-:W-:-:S04]  /*0b80*/  FADD.FTZ R8, -R8, -RZ ;  /* 0x800000ff08087221 */ /* 0x000fc80000010100 */
[----:B------:R-:W-:-:S07]  /*0b90*/  FFMA R14, R9, R8, R9 ;  /* 0x00000008090e7223 */ /* 0x000fce0000000009 */
.L_x_18:
[----:B------:R-:W-:Y:S05]  /*0ba0*/  BSYNC.RECONVERGENT B2 ;  /* 0x0000000000027941 */ /* 0x000fea0003800200 */
.L_x_16:
        /* <DEDUP_REMOVED lines=9> */
[----:B-1----:R-:W-:Y:S01]  /*0c40*/  FMUL R9, R9, R10 ;  /* 0x0000000a09097220 */ /* 0x002fe20000400000 */
[----:B------:R-:W-:-:S03]  /*0c50*/  FMUL R11, R11, -6 ;  /* 0xc0c000000b0b7820 */ /* 0x000fc60000400000 */
[----:B------:R-:W-:-:S04]  /*0c60*/  FFMA.SAT R19, R9, R28, 0.5 ;  /* 0x3f00000009137423 */ /* 0x000fc8000000201c */
[----:B------:R-:W-:-:S04]  /*0c70*/  FFMA.RM R19, R19, R23, 12582913 ;  /* 0x4b40000113137423 */ /* 0x000fc80000004017 */
[C---:B------:R-:W-:Y:S01]  /*0c80*/  FADD R28, R19.reuse, -12583039 ;  /* 0xcb40007f131c7421 */ /* 0x040fe20000000000 */
[----:B------:R-:W-:-:S03]  /*0c90*/  SHF.L.U32 R19, R19, 0x17, RZ ;  /* 0x0000001713137819 */ /* 0x000fc600000006ff */
[----:B------:R-:W-:-:S04]  /*0ca0*/  FFMA R28, R9, 1.4426950216293334961, -R28 ;  /* 0x3fb8aa3b091c7823 */ /* 0x000fc8000000081c */
[----:B------:R-:W-:Y:S01]  /*0cb0*/  FFMA R28, R9, 1.925963033500011079e-08, R28 ;  /* 0x32a57060091c7823 */ /* 0x000fe2000000001c */
[----:B------:R-:W-:-:S05]  /*0cc0*/  FMUL R9, R14, R14 ;  /* 0x0000000e0e097220 */ /* 0x000fca0000400000 */
        /* <DEDUP_REMOVED lines=8> */
[----:B------:R-:W-:Y:S01]  /*0d50*/  FMUL R12, R19, R12 ;  /* 0x0000000c130c7220 */ /* 0x000fe20000400000 */
[-C--:B------:R-:W-:Y:S02]  /*0d60*/  FMUL R11, R9, R14.reuse ;  /* 0x0000000e090b7220 */ /* 0x080fe40000400000 */
[----:B------:R-:W-:-:S04]  /*0d70*/  FFMA R8, R23, R14, R8 ;  /* 0x0000000e17087223 */ /* 0x000fc80000000008 */
[----:B------:R-:W-:-:S04]  /*0d80*/  FFMA R8, R9, R12, R8 ;  /* 0x0000000c09087223 */ /* 0x000fc80000000008 */
[----:B------:R-:W-:-:S04]  /*0d90*/  FFMA R8, R11, R13, R8 ;  /* 0x0000000d0b087223 */ /* 0x000fc80000000008 */
[-C--:B------:R-:W-:Y:S01]  /*0da0*/  FFMA R5, R26, R8.reuse, R5 ;  /* 0x000000081a057223 */ /* 0x080fe20000000005 */
[-C--:B------:R-:W-:Y:S01]  /*0db0*/  FFMA R4, R15, R8.reuse, R4 ;  /* 0x000000080f047223 */ /* 0x080fe20000000004 */
[----:B------:R-:W-:-:S07]  /*0dc0*/  FFMA R3, R24, R8, R3 ;  /* 0x0000000818037223 */ /* 0x000fce0000000003 */
.L_x_12:
[----:B------:R-:W-:Y:S05]  /*0dd0*/  BSYNC.RECONVERGENT B1 ;  /* 0x0000000000017941 */ /* 0x000fea0003800200 */
.L_x_11:
        /* <DEDUP_REMOVED lines=31> */
.L_x_22:
[----:B-1----:R-:W-:Y:S01]  /*0fd0*/  FMUL.FTZ R12, R9, R8 ;  /* 0x00000008090c7220 */ /* 0x002fe20000410000 */
[----:B------:R-:W-:-:S03]  /*0fe0*/  FMUL.FTZ R8, R8, 0.5 ;  /* 0x3f00000008087820 */ /* 0x000fc60000410000 */
[----:B------:R-:W-:-:S04]  /*0ff0*/  FFMA R9, -R12, R12, R9 ;  /* 0x0000000c0c097223 */ /* 0x000fc80000000109 */
[----:B------:R-:W-:-:S07]  /*1000*/  FFMA R12, R9, R8, R12 ;  /* 0x00000008090c7223 */ /* 0x000fce000000000c */
.L_x_23:
[----:B------:R-:W-:Y:S05]  /*1010*/  BSYNC.RECONVERGENT B0 ;  /* 0x0000000000007941 */ /* 0x000fea0003800200 */
.L_x_21:
        /* <DEDUP_REMOVED lines=9> */
.L_x_25:
[----:B------:R-:W0:Y:S02]  /*10b0*/  MUFU.RCP R9, R12 ;  /* 0x0000000c00097308 */ /* 0x000e240000001000 */
[----:B0-----:R-:W-:-:S04]  /*10c0*/  FFMA R8, R9, R12, -1 ;  /* 0xbf80000009087423 */ /* 0x001fc8000000000c */
[----:B------:R-:W-:-:S04]  /*10d0*/  FADD.FTZ R8, -R8, -RZ ;  /* 0x800000ff08087221 */ /* 0x000fc80000010100 */
[----:B------:R-:W-:-:S07]  /*10e0*/  FFMA R14, R9, R8, R9 ;  /* 0x00000008090e7223 */ /* 0x000fce0000000009 */
.L_x_26:
[----:B------:R-:W-:Y:S05]  /*10f0*/  BSYNC.RECONVERGENT B2 ;  /* 0x0000000000027941 */ /* 0x000fea0003800200 */
.L_x_24:
        /* <DEDUP_REMOVED lines=34> */
.L_x_20:
[----:B------:R-:W-:Y:S05]  /*1320*/  BSYNC.RECONVERGENT B1 ;  /* 0x0000000000017941 */ /* 0x000fea0003800200 */
.L_x_19:
        /* <DEDUP_REMOVED lines=31> */
.L_x_30:
[----:B-1----:R-:W-:Y:S01]  /*1520*/  FMUL.FTZ R12, R9, R8 ;  /* 0x00000008090c7220 */ /* 0x002fe20000410000 */
[----:B------:R-:W-:-:S03]  /*1530*/  FMUL.FTZ R8, R8, 0.5 ;  /* 0x3f00000008087820 */ /* 0x000fc60000410000 */
[----:B------:R-:W-:-:S04]  /*1540*/  FFMA R9, -R12, R12, R9 ;  /* 0x0000000c0c097223 */ /* 0x000fc80000000109 */
[----:B------:R-:W-:-:S07]  /*1550*/  FFMA R12, R9, R8, R12 ;  /* 0x00000008090c7223 */ /* 0x000fce000000000c */
.L_x_31:
[----:B------:R-:W-:Y:S05]  /*1560*/  BSYNC.RECONVERGENT B0 ;  /* 0x0000000000007941 */ /* 0x000fea0003800200 */
.L_x_29:
        /* <DEDUP_REMOVED lines=9> */
.L_x_33:
[----:B------:R-:W0:Y:S02]  /*1600*/  MUFU.RCP R9, R12 ;  /* 0x0000000c00097308 */ /* 0x000e240000001000 */
[----:B0-----:R-:W-:-:S04]  /*1610*/  FFMA R8, R9, R12, -1 ;  /* 0xbf80000009087423 */ /* 0x001fc8000000000c */
[----:B------:R-:W-:-:S04]  /*1620*/  FADD.FTZ R8, -R8, -RZ ;  /* 0x800000ff08087221 */ /* 0x000fc80000010100 */
[----:B------:R-:W-:-:S07]  /*1630*/  FFMA R14, R9, R8, R9 ;  /* 0x00000008090e7223 */ /* 0x000fce0000000009 */
.L_x_34:
[----:B------:R-:W-:Y:S05]  /*1640*/  BSYNC.RECONVERGENT B2 ;  /* 0x0000000000027941 */ /* 0x000fea0003800200 */
.L_x_32:
        /* <DEDUP_REMOVED lines=34> */
.L_x_28:
[----:B------:R-:W-:Y:S05]  /*1870*/  BSYNC.RECONVERGENT B1 ;  /* 0x0000000000017941 */ /* 0x000fea0003800200 */
.L_x_27:
        /* <DEDUP_REMOVED lines=31> */
.L_x_38:
[----:B-1----:R-:W-:Y:S01]  /*1a70*/  FMUL.FTZ R12, R9, R8 ;  /* 0x00000008090c7220 */ /* 0x002fe20000410000 */
[----:B------:R-:W-:-:S03]  /*1a80*/  FMUL.FTZ R8, R8, 0.5 ;  /* 0x3f00000008087820 */ /* 0x000fc60000410000 */
[----:B------:R-:W-:-:S04]  /*1a90*/  FFMA R9, -R12, R12, R9 ;  /* 0x0000000c0c097223 */ /* 0x000fc80000000109 */
[----:B------:R-:W-:-:S07]  /*1aa0*/  FFMA R12, R9, R8, R12 ;  /* 0x00000008090c7223 */ /* 0x000fce000000000c */
.L_x_39:
[----:B------:R-:W-:Y:S05]  /*1ab0*/  BSYNC.RECONVERGENT B0 ;  /* 0x0000000000007941 */ /* 0x000fea0003800200 */
.L_x_37:
        /* <DEDUP_REMOVED lines=9> */
.L_x_41:
[----:B------:R-:W0:Y:S02]  /*1b50*/  MUFU.RCP R9, R12 ;  /* 0x0000000c00097308 */ /* 0x000e240000001000 */
[----:B0-----:R-:W-:-:S04]  /*1b60*/  FFMA R8, R9, R12, -1 ;  /* 0xbf80000009087423 */ /* 0x001fc8000000000c */
[----:B------:R-:W-:-:S04]  /*1b70*/  FADD.FTZ R8, -R8, -RZ ;  /* 0x800000ff08087221 */ /* 0x000fc80000010100 */
[----:B------:R-:W-:-:S07]  /*1b80*/  FFMA R14, R9, R8, R9 ;  /* 0x00000008090e7223 */ /* 0x000fce0000000009 */
.L_x_42:
[----:B------:R-:W-:Y:S05]  /*1b90*/  BSYNC.RECONVERGENT B2 ;  /* 0x0000000000027941 */ /* 0x000fea0003800200 */
.L_x_40:
        /* <DEDUP_REMOVED lines=34> */
.L_x_36:
[----:B------:R-:W-:Y:S05]  /*1dc0*/  BSYNC.RECONVERGENT B1 ;  /* 0x0000000000017941 */ /* 0x000fea0003800200 */
.L_x_35:
        /* <DEDUP_REMOVED lines=31> */
.L_x_46:
[----:B-1----:R-:W-:Y:S01]  /*1fc0*/  FMUL.FTZ R12, R9, R8 ;  /* 0x00000008090c7220 */ /* 0x002fe20000410000 */
[----:B------:R-:W-:-:S03]  /*1fd0*/  FMUL.FTZ R8, R8, 0.5 ;  /* 0x3f00000008087820 */ /* 0x000fc60000410000 */
[----:B------:R-:W-:-:S04]  /*1fe0*/  FFMA R9, -R12, R12, R9 ;  /* 0x0000000c0c097223 */ /* 0x000fc80000000109 */
[----:B------:R-:W-:-:S07]  /*1ff0*/  FFMA R12, R9, R8, R12 ;  /* 0x00000008090c7223 */ /* 0x000fce000000000c */
.L_x_47:
[----:B------:R-:W-:Y:S05]  /*2000*/  BSYNC.RECONVERGENT B0 ;  /* 0x0000000000007941 */ /* 0x000fea0003800200 */
.L_x_45:
        /* <DEDUP_REMOVED lines=9> */
.L_x_49:
[----:B------:R-:W0:Y:S02]  /*20a0*/  MUFU.RCP R9, R12 ;  /* 0x0000000c00097308 */ /* 0x000e240000001000 */
[----:B0-----:R-:W-:-:S04]  /*20b0*/  FFMA R8, R9, R12, -1 ;  /* 0xbf80000009087423 */ /* 0x001fc8000000000c */
[----:B------:R-:W-:-:S04]  /*20c0*/  FADD.FTZ R8, -R8, -RZ ;  /* 0x800000ff08087221 */ /* 0x000fc80000010100 */
[----:B------:R-:W-:-:S07]  /*20d0*/  FFMA R14, R9, R8, R9 ;  /* 0x00000008090e7223 */ /* 0x000fce0000000009 */
.L_x_50:
[----:B------:R-:W-:Y:S05]  /*20e0*/  BSYNC.RECONVERGENT B2 ;  /* 0x0000000000027941 */ /* 0x000fea0003800200 */
.L_x_48:
        /* <DEDUP_REMOVED lines=34> */
.L_x_44:
[----:B------:R-:W-:Y:S05]  /*2310*/  BSYNC.RECONVERGENT B1 ;  /* 0x0000000000017941 */ /* 0x000fea0003800200 */
.L_x_43:
        /* <DEDUP_REMOVED lines=31> */
.L_x_54:
[----:B-1----:R-:W-:Y:S01]  /*2510*/  FMUL.FTZ R12, R9, R8 ;  /* 0x00000008090c7220 */ /* 0x002fe20000410000 */
[----:B------:R-:W-:-:S03]  /*2520*/  FMUL.FTZ R8, R8, 0.5 ;  /* 0x3f00000008087820 */ /* 0x000fc60000410000 */
[----:B------:R-:W-:-:S04]  /*2530*/  FFMA R9, -R12, R12, R9 ;  /* 0x0000000c0c097223 */ /* 0x000fc80000000109 */
[----:B------:R-:W-:-:S07]  /*2540*/  FFMA R12, R9, R8, R12 ;  /* 0x00000008090c7223 */ /* 0x000fce000000000c */
.L_x_55:
[----:B------:R-:W-:Y:S05]  /*2550*/  BSYNC.RECONVERGENT B0 ;  /* 0x0000000000007941 */ /* 0x000fea0003800200 */
.L_x_53:
        /* <DEDUP_REMOVED lines=9> */
.L_x_57:
[----:B------:R-:W0:Y:S02]  /*25f0*/  MUFU.RCP R9, R12 ;  /* 0x0000000c00097308 */ /* 0x000e240000001000 */
[----:B0-----:R-:W-:-:S04]  /*2600*/  FFMA R8, R9, R12, -1 ;  /* 0xbf80000009087423 */ /* 0x001fc8000000000c */
[----:B------:R-:W-:-:S04]  /*2610*/  FADD.FTZ R8, -R8, -RZ ;  /* 0x800000ff08087221 */ /* 0x000fc80000010100 */
[----:B------:R-:W-:-:S07]  /*2620*/  FFMA R14, R9, R8, R9 ;  /* 0x00000008090e7223 */ /* 0x000fce0000000009 */
.L_x_58:
[----:B------:R-:W-:Y:S05]  /*2630*/  BSYNC.RECONVERGENT B2 ;  /* 0x0000000000027941 */ /* 0x000fea0003800200 */
.L_x_56:
        /* <DEDUP_REMOVED lines=34> */
.L_x_52:
[----:B------:R-:W-:Y:S05]  /*2860*/  BSYNC.RECONVERGENT B1 ;  /* 0x0000000000017941 */ /* 0x000fea0003800200 */
.L_x_51:
        /* <DEDUP_REMOVED lines=31> */
.L_x_62:
[----:B-1----:R-:W-:Y:S01]  /*2a60*/  FMUL.FTZ R12, R9, R8 ;  /* 0x00000008090c7220 */ /* 0x002fe20000410000 */
[----:B------:R-:W-:-:S03]  /*2a70*/  FMUL.FTZ R8, R8, 0.5 ;  /* 0x3f00000008087820 */ /* 0x000fc60000410000 */
[----:B------:R-:W-:-:S04]  /*2a80*/  FFMA R9, -R12, R12, R9 ;  /* 0x0000000c0c097223 */ /* 0x000fc80000000109 */
[----:B------:R-:W-:-:S07]  /*2a90*/  FFMA R12, R9, R8, R12 ;  /* 0x00000008090c7223 */ /* 0x000fce000000000c */
.L_x_63:
[----:B------:R-:W-:Y:S05]  /*2aa0*/  BSYNC.RECONVERGENT B0 ;  /* 0x0000000000007941 */ /* 0x000fea0003800200 */
.L_x_61:
        /* <DEDUP_REMOVED lines=9> */
.L_x_65:
[----:B------:R-:W0:Y:S02]  /*2b40*/  MUFU.RCP R9, R12 ;  /* 0x0000000c00097308 */ /* 0x000e240000001000 */
[----:B0-----:R-:W-:-:S04]  /*2b50*/  FFMA R8, R9, R12, -1 ;  /* 0xbf80000009087423 */ /* 0x001fc8000000000c */
[----:B------:R-:W-:-:S04]  /*2b60*/  FADD.FTZ R8, -R8, -RZ ;  /* 0x800000ff08087221 */ /* 0x000fc80000010100 */
[----:B------:R-:W-:-:S07]  /*2b70*/  FFMA R14, R9, R8, R9 ;  /* 0x00000008090e7223 */ /* 0x000fce0000000009 */
.L_x_66:
[----:B------:R-:W-:Y:S05]  /*2b80*/  BSYNC.RECONVERGENT B2 ;  /* 0x0000000000027941 */ /* 0x000fea0003800200 */
.L_x_64:
        /* <DEDUP_REMOVED lines=34> */
.L_x_60:
[----:B------:R-:W-:Y:S05]  /*2db0*/  BSYNC.RECONVERGENT B1 ;  /* 0x0000000000017941 */ /* 0x000fea0003800200 */
.L_x_59:
        /* <DEDUP_REMOVED lines=31> */
.L_x_70:
[----:B-1----:R-:W-:Y:S01]  /*2fb0*/  FMUL.FTZ R12, R9, R8 ;  /* 0x00000008090c7220 */ /* 0x002fe20000410000 */
[----:B------:R-:W-:-:S03]  /*2fc0*/  FMUL.FTZ R8, R8, 0.5 ;  /* 0x3f00000008087820 */ /* 0x000fc60000410000 */
[----:B------:R-:W-:-:S04]  /*2fd0*/  FFMA R9, -R12, R12, R9 ;  /* 0x0000000c0c097223 */ /* 0x000fc80000000109 */
[----:B------:R-:W-:-:S07]  /*2fe0*/  FFMA R12, R9, R8, R12 ;  /* 0x00000008090c7223 */ /* 0x000fce000000000c */
.L_x_71:
[----:B------:R-:W-:Y:S05]  /*2ff0*/  BSYNC.RECONVERGENT B0 ;  /* 0x0000000000007941 */ /* 0x000fea0003800200 */
.L_x_69:
        /* <DEDUP_REMOVED lines=9> */
.L_x_73:
[----:B------:R-:W0:Y:S02]  /*3090*/  MUFU.RCP R9, R12 ;  /* 0x0000000c00097308 */ /* 0x000e240000001000 */
[----:B0-----:R-:W-:-:S04]  /*30a0*/  FFMA R8, R9, R12, -1 ;  /* 0xbf80000009087423 */ /* 0x001fc8000000000c */
[----:B------:R-:W-:-:S04]  /*30b0*/  FADD.FTZ R8, -R8, -RZ ;  /* 0x800000ff08087221 */ /* 0x000fc80000010100 */
[----:B------:R-:W-:-:S07]  /*30c0*/  FFMA R14, R9, R8, R9 ;  /* 0x00000008090e7223 */ /* 0x000fce0000000009 */
.L_x_74:
[----:B------:R-:W-:Y:S05]  /*30d0*/  BSYNC.RECONVERGENT B2 ;  /* 0x0000000000027941 */ /* 0x000fea0003800200 */
.L_x_72:
        /* <DEDUP_REMOVED lines=34> */
.L_x_68:
[----:B------:R-:W-:Y:S05]  /*3300*/  BSYNC.RECONVERGENT B1 ;  /* 0x0000000000017941 */ /* 0x000fea0003800200 */
.L_x_67:
        /* <DEDUP_REMOVED lines=31> */
.L_x_78:
[----:B-1----:R-:W-:Y:S01]  /*3500*/  FMUL.FTZ R12, R9, R8 ;  /* 0x00000008090c7220 */ /* 0x002fe20000410000 */
[----:B------:R-:W-:-:S03]  /*3510*/  FMUL.FTZ R8, R8, 0.5 ;  /* 0x3f00000008087820 */ /* 0x000fc60000410000 */
[----:B------:R-:W-:-:S04]  /*3520*/  FFMA R9, -R12, R12, R9 ;  /* 0x0000000c0c097223 */ /* 0x000fc80000000109 */
[----:B------:R-:W-:-:S07]  /*3530*/  FFMA R12, R9, R8, R12 ;  /* 0x00000008090c7223 */ /* 0x000fce000000000c */
.L_x_79:
[----:B------:R-:W-:Y:S05]  /*3540*/  BSYNC.RECONVERGENT B0 ;  /* 0x0000000000007941 */ /* 0x000fea0003800200 */
.L_x_77:
        /* <DEDUP_REMOVED lines=9> */
.L_x_81:
[----:B------:R-:W0:Y:S02]  /*35e0*/  MUFU.RCP R9, R12 ;  /* 0x0000000c00097308 */ /* 0x000e240000001000 */
[----:B0-----:R-:W-:-:S04]  /*35f0*/  FFMA R8, R9, R12, -1 ;  /* 0xbf80000009087423 */ /* 0x001fc8000000000c */
[----:B------:R-:W-:-:S04]  /*3600*/  FADD.FTZ R8, -R8, -RZ ;  /* 0x800000ff08087221 */ /* 0x000fc80000010100 */
[----:B------:R-:W-:-:S07]  /*3610*/  FFMA R14, R9, R8, R9 ;  /* 0x00000008090e7223 */ /* 0x000fce0000000009 */
.L_x_82:
[----:B------:R-:W-:Y:S05]  /*3620*/  BSYNC.RECONVERGENT B2 ;  /* 0x0000000000027941 */ /* 0x000fea0003800200 */
.L_x_80:
        /* <DEDUP_REMOVED lines=34> */
.L_x_76:
[----:B------:R-:W-:Y:S05]  /*3850*/  BSYNC.RECONVERGENT B1 ;  /* 0x0000000000017941 */ /* 0x000fea0003800200 */
.L_x_75:
        /* <DEDUP_REMOVED lines=31> */
.L_x_86:
[----:B-1----:R-:W-:Y:S01]  /*3a50*/  FMUL.FTZ R12, R9, R8 ;  /* 0x00000008090c7220 */ /* 0x002fe20000410000 */
[----:B------:R-:W-:-:S03]  /*3a60*/  FMUL.FTZ R8, R8, 0.5 ;  /* 0x3f00000008087820 */ /* 0x000fc60000410000 */
[----:B------:R-:W-:-:S04]  /*3a70*/  FFMA R9, -R12, R12, R9 ;  /* 0x0000000c0c097223 */ /* 0x000fc80000000109 */
[----:B------:R-:W-:-:S07]  /*3a80*/  FFMA R12, R9, R8, R12 ;  /* 0x00000008090c7223 */ /* 0x000fce000000000c */
.L_x_87:
[----:B------:R-:W-:Y:S05]  /*3a90*/  BSYNC.RECONVERGENT B0 ;  /* 0x0000000000007941 */ /* 0x000fea0003800200 */
.L_x_85:
        /* <DEDUP_REMOVED lines=9> */
.L_x_89:
[----:B------:R-:W0:Y:S02]  /*3b30*/  MUFU.RCP R9, R12 ;  /* 0x0000000c00097308 */ /* 0x000e240000001000 */
[----:B0-----:R-:W-:-:S04]  /*3b40*/  FFMA R8, R9, R12, -1 ;  /* 0xbf80000009087423 */ /* 0x001fc8000000000c */
[----:B------:R-:W-:-:S04]  /*3b50*/  FADD.FTZ R8, -R8, -RZ ;  /* 0x800000ff08087221 */ /* 0x000fc80000010100 */
[----:B------:R-:W-:-:S07]  /*3b60*/  FFMA R14, R9, R8, R9 ;  /* 0x00000008090e7223 */ /* 0x000fce0000000009 */
.L_x_90:
[----:B------:R-:W-:Y:S05]  /*3b70*/  BSYNC.RECONVERGENT B2 ;  /* 0x0000000000027941 */ /* 0x000fea0003800200 */
.L_x_88:
        /* <DEDUP_REMOVED lines=34> */
.L_x_84:
[----:B------:R-:W-:Y:S05]  /*3da0*/  BSYNC.RECONVERGENT B1 ;  /* 0x0000000000017941 */ /* 0x000fea0003800200 */
.L_x_83:
        /* <DEDUP_REMOVED lines=31> */
.L_x_94:
[----:B-1----:R-:W-:Y:S01]  /*3fa0*/  FMUL.FTZ R12, R9, R8 ;  /* 0x00000008090c7220 */ /* 0x002fe20000410000 */
[----:B------:R-:W-:-:S03]  /*3fb0*/  FMUL.FTZ R8, R8, 0.5 ;  /* 0x3f00000008087820 */ /* 0x000fc60000410000 */
[----:B------:R-:W-:-:S04]  /*3fc0*/  FFMA R9, -R12, R12, R9 ;  /* 0x0000000c0c097223 */ /* 0x000fc80000000109 */
[----:B------:R-:W-:-:S07]  /*3fd0*/  FFMA R12, R9, R8, R12 ;  /* 0x00000008090c7223 */ /* 0x000fce000000000c */
.L_x_95:
[----:B------:R-:W-:Y:S05]  /*3fe0*/  BSYNC.RECONVERGENT B0 ;  /* 0x0000000000007941 */ /* 0x000fea0003800200 */
.L_x_93:
        /* <DEDUP_REMOVED lines=9> */
.L_x_97:
[----:B------:R-:W0:Y:S02]  /*4080*/  MUFU.RCP R9, R12 ;  /* 0x0000000c00097308 */ /* 0x000e240000001000 */
[----:B0-----:R-:W-:-:S04]  /*4090*/  FFMA R8, R9, R12, -1 ;  /* 0xbf80000009087423 */ /* 0x001fc8000000000c */
[----:B------:R-:W-:-:S04]  /*40a0*/  FADD.FTZ R8, -R8, -RZ ;  /* 0x800000ff08087221 */ /* 0x000fc80000010100 */
[----:B------:R-:W-:-:S07]  /*40b0*/  FFMA R14, R9, R8, R9 ;  /* 0x00000008090e7223 */ /* 0x000fce0000000009 */
.L_x_98:
[----:B------:R-:W-:Y:S05]  /*40c0*/  BSYNC.RECONVERGENT B2 ;  /* 0x0000000000027941 */ /* 0x000fea0003800200 */
.L_x_96:
        /* <DEDUP_REMOVED lines=34> */
.L_x_92:
[----:B------:R-:W-:Y:S05]  /*42f0*/  BSYNC.RECONVERGENT B1 ;  /* 0x0000000000017941 */ /* 0x000fea0003800200 */
.L_x_91:
        /* <DEDUP_REMOVED lines=31> */
.L_x_102:
[----:B-1----:R-:W-:Y:S01]  /*44f0*/  FMUL.FTZ R12, R9, R8 ;  /* 0x00000008090c7220 */ /* 0x002fe20000410000 */
[----:B------:R-:W-:-:S03]  /*4500*/  FMUL.FTZ R8, R8, 0.5 ;  /* 0x3f00000008087820 */ /* 0x000fc60000410000 */
[----:B------:R-:W-:-:S04]  /*4510*/  FFMA R9, -R12, R12, R9 ;  /* 0x0000000c0c097223 */ /* 0x000fc80000000109 */
[----:B------:R-:W-:-:S07]  /*4520*/  FFMA R12, R9, R8, R12 ;  /* 0x00000008090c7223 */ /* 0x000fce000000000c */
.L_x_103:
[----:B------:R-:W-:Y:S05]  /*4530*/  BSYNC.RECONVERGENT B0 ;  /* 0x0000000000007941 */ /* 0x000fea0003800200 */
.L_x_101:
        /* <DEDUP_REMOVED lines=9> */
.L_x_105:
[----:B------:R-:W0:Y:S02]  /*45d0*/  MUFU.RCP R9, R12 ;  /* 0x0000000c00097308 */ /* 0x000e240000001000 */
[----:B0-----:R-:W-:-:S04]  /*45e0*/  FFMA R8, R9, R12, -1 ;  /* 0xbf80000009087423 */ /* 0x001fc8000000000c */
[----:B------:R-:W-:-:S04]  /*45f0*/  FADD.FTZ R8, -R8, -RZ ;  /* 0x800000ff08087221 */ /* 0x000fc80000010100 */
[----:B------:R-:W-:-:S07]  /*4600*/  FFMA R14, R9, R8, R9 ;  /* 0x00000008090e7223 */ /* 0x000fce0000000009 */
.L_x_106:
[----:B------:R-:W-:Y:S05]  /*4610*/  BSYNC.RECONVERGENT B2 ;  /* 0x0000000000027941 */ /* 0x000fea0003800200 */
.L_x_104:
        /* <DEDUP_REMOVED lines=34> */
.L_x_100:
[----:B------:R-:W-:Y:S05]  /*4840*/  BSYNC.RECONVERGENT B1 ;  /* 0x0000000000017941 */ /* 0x000fea0003800200 */
.L_x_99:
        /* <DEDUP_REMOVED lines=31> */
.L_x_110:
[----:B-1----:R-:W-:Y:S01]  /*4a40*/  FMUL.FTZ R12, R9, R8 ;  /* 0x00000008090c7220 */ /* 0x002fe20000410000 */
[----:B------:R-:W-:-:S03]  /*4a50*/  FMUL.FTZ R8, R8, 0.5 ;  /* 0x3f00000008087820 */ /* 0x000fc60000410000 */
[----:B------:R-:W-:-:S04]  /*4a60*/  FFMA R9, -R12, R12, R9 ;  /* 0x0000000c0c097223 */ /* 0x000fc80000000109 */
[----:B------:R-:W-:-:S07]  /*4a70*/  FFMA R12, R9, R8, R12 ;  /* 0x00000008090c7223 */ /* 0x000fce000000000c */
.L_x_111:
[----:B------:R-:W-:Y:S05]  /*4a80*/  BSYNC.RECONVERGENT B0 ;  /* 0x0000000000007941 */ /* 0x000fea0003800200 */
.L_x_109:
        /* <DEDUP_REMOVED lines=9> */
.L_x_113:
[----:B------:R-:W0:Y:S02]  /*4b20*/  MUFU.RCP R9, R12 ;  /* 0x0000000c00097308 */ /* 0x000e240000001000 */
[----:B0-----:R-:W-:-:S04]  /*4b30*/  FFMA R8, R9, R12, -1 ;  /* 0xbf80000009087423 */ /* 0x001fc8000000000c */
[----:B------:R-:W-:-:S04]  /*4b40*/  FADD.FTZ R8, -R8, -RZ ;  /* 0x800000ff08087221 */ /* 0x000fc80000010100 */
[----:B------:R-:W-:-:S07]  /*4b50*/  FFMA R14, R9, R8, R9 ;  /* 0x00000008090e7223 */ /* 0x000fce0000000009 */
.L_x_114:
[----:B------:R-:W-:Y:S05]  /*4b60*/  BSYNC.RECONVERGENT B2 ;  /* 0x0000000000027941 */ /* 0x000fea0003800200 */
.L_x_112:
        /* <DEDUP_REMOVED lines=34> */
.L_x_108:
[----:B------:R-:W-:Y:S05]  /*4d90*/  BSYNC.RECONVERGENT B1 ;  /* 0x0000000000017941 */ /* 0x000fea0003800200 */
.L_x_107:
        /* <DEDUP_REMOVED lines=31> */
.L_x_118:
[----:B-1----:R-:W-:Y:S01]  /*4f90*/  FMUL.FTZ R12, R9, R8 ;  /* 0x00000008090c7220 */ /* 0x002fe20000410000 */
[----:B------:R-:W-:-:S03]  /*4fa0*/  FMUL.FTZ R8, R8, 0.5 ;  /* 0x3f00000008087820 */ /* 0x000fc60000410000 */
[----:B------:R-:W-:-:S04]  /*4fb0*/  FFMA R9, -R12, R12, R9 ;  /* 0x0000000c0c097223 */ /* 0x000fc80000000109 */
[----:B------:R-:W-:-:S07]  /*4fc0*/  FFMA R12, R9, R8, R12 ;  /* 0x00000008090c7223 */ /* 0x000fce000000000c */
.L_x_119:
[----:B------:R-:W-:Y:S05]  /*4fd0*/  BSYNC.RECONVERGENT B0 ;  /* 0x0000000000007941 */ /* 0x000fea0003800200 */
.L_x_117:
        /* <DEDUP_REMOVED lines=9> */
.L_x_121:
[----:B------:R-:W0:Y:S02]  /*5070*/  MUFU.RCP R9, R12 ;  /* 0x0000000c00097308 */ /* 0x000e240000001000 */
[----:B0-----:R-:W-:-:S04]  /*5080*/  FFMA R8, R9, R12, -1 ;  /* 0xbf80000009087423 */ /* 0x001fc8000000000c */
[----:B------:R-:W-:-:S04]  /*5090*/  FADD.FTZ R8, -R8, -RZ ;  /* 0x800000ff08087221 */ /* 0x000fc80000010100 */
[----:B------:R-:W-:-:S07]  /*50a0*/  FFMA R14, R9, R8, R9 ;  /* 0x00000008090e7223 */ /* 0x000fce0000000009 */
.L_x_122:
[----:B------:R-:W-:Y:S05]  /*50b0*/  BSYNC.RECONVERGENT B2 ;  /* 0x0000000000027941 */ /* 0x000fea0003800200 */
.L_x_120:
        /* <DEDUP_REMOVED lines=34> */
.L_x_116:
[----:B------:R-:W-:Y:S05]  /*52e0*/  BSYNC.RECONVERGENT B1 ;  /* 0x0000000000017941 */ /* 0x000fea0003800200 */
.L_x_115:
        /* <DEDUP_REMOVED lines=31> */
.L_x_126:
[----:B-1----:R-:W-:Y:S01]  /*54e0*/  FMUL.FTZ R12, R9, R8 ;  /* 0x00000008090c7220 */ /* 0x002fe20000410000 */
[----:B------:R-:W-:-:S03]  /*54f0*/  FMUL.FTZ R8, R8, 0.5 ;  /* 0x3f00000008087820 */ /* 0x000fc60000410000 */
[----:B------:R-:W-:-:S04]  /*5500*/  FFMA R9, -R12, R12, R9 ;  /* 0x0000000c0c097223 */ /* 0x000fc80000000109 */
[----:B------:R-:W-:-:S07]  /*5510*/  FFMA R12, R9, R8, R12 ;  /* 0x00000008090c7223 */ /* 0x000fce000000000c */
.L_x_127:
[----:B------:R-:W-:Y:S05]  /*5520*/  BSYNC.RECONVERGENT B0 ;  /* 0x0000000000007941 */ /* 0x000fea0003800200 */
.L_x_125:
        /* <DEDUP_REMOVED lines=9> */
.L_x_129:
[----:B------:R-:W0:Y:S02]  /*55c0*/  MUFU.RCP R9, R12 ;  /* 0x0000000c00097308 */ /* 0x000e240000001000 */
[----:B0-----:R-:W-:-:S04]  /*55d0*/  FFMA R8, R9, R12, -1 ;  /* 0xbf80000009087423 */ /* 0x001fc8000000000c */
[----:B------:R-:W-:-:S04]  /*55e0*/  FADD.FTZ R8, -R8, -RZ ;  /* 0x800000ff08087221 */ /* 0x000fc80000010100 */
[----:B------:R-:W-:-:S07]  /*55f0*/  FFMA R14, R9, R8, R9 ;  /* 0x00000008090e7223 */ /* 0x000fce0000000009 */
.L_x_130:
[----:B------:R-:W-:Y:S05]  /*5600*/  BSYNC.RECONVERGENT B2 ;  /* 0x0000000000027941 */ /* 0x000fea0003800200 */
.L_x_128:
        /* <DEDUP_REMOVED lines=34> */
.L_x_124:
[----:B------:R-:W-:Y:S05]  /*5830*/  BSYNC.RECONVERGENT B1 ;  /* 0x0000000000017941 */ /* 0x000fea0003800200 */
.L_x_123:
        /* <DEDUP_REMOVED lines=31> */
.L_x_134:
[----:B-1----:R-:W-:Y:S01]  /*5a30*/  FMUL.FTZ R12, R9, R8 ;  /* 0x00000008090c7220 */ /* 0x002fe20000410000 */
[----:B------:R-:W-:-:S03]  /*5a40*/  FMUL.FTZ R8, R8, 0.5 ;  /* 0x3f00000008087820 */ /* 0x000fc60000410000 */
[----:B------:R-:W-:-:S04]  /*5a50*/  FFMA R9, -R12, R12, R9 ;  /* 0x0000000c0c097223 */ /* 0x000fc80000000109 */
[----:B------:R-:W-:-:S07]  /*5a60*/  FFMA R12, R9, R8, R12 ;  /* 0x00000008090c7223 */ /* 0x000fce000000000c */
.L_x_135:
[----:B------:R-:W-:Y:S05]  /*5a70*/  BSYNC.RECONVERGENT B0 ;  /* 0x0000000000007941 */ /* 0x000fea0003800200 */
.L_x_133:
        /* <DEDUP_REMOVED lines=9> */
.L_x_137:
[----:B------:R-:W0:Y:S02]  /*5b10*/  MUFU.RCP R9, R12 ;  /* 0x0000000c00097308 */ /* 0x000e240000001000 */
[----:B0-----:R-:W-:-:S04]  /*5b20*/  FFMA R8, R9, R12, -1 ;  /* 0xbf80000009087423 */ /* 0x001fc8000000000c */
[----:B------:R-:W-:-:S04]  /*5b30*/  FADD.FTZ R8, -R8, -RZ ;  /* 0x800000ff08087221 */ /* 0x000fc80000010100 */
[----:B------:R-:W-:-:S07]  /*5b40*/  FFMA R14, R9, R8, R9 ;  /* 0x00000008090e7223 */ /* 0x000fce0000000009 */
.L_x_138:
[----:B------:R-:W-:Y:S05]  /*5b50*/  BSYNC.RECONVERGENT B2 ;  /* 0x0000000000027941 */ /* 0x000fea0003800200 */
.L_x_136:
        /* <DEDUP_REMOVED lines=34> */
.L_x_132:
[----:B------:R-:W-:Y:S05]  /*5d80*/  BSYNC.RECONVERGENT B1 ;  /* 0x0000000000017941 */ /* 0x000fea0003800200 */
.L_x_131:
        /* <DEDUP_REMOVED lines=31> */
.L_x_142:
[----:B-1----:R-:W-:Y:S01]  /*5f80*/  FMUL.FTZ R12, R9, R8 ;  /* 0x00000008090c7220 */ /* 0x002fe20000410000 */
[----:B------:R-:W-:-:S03]  /*5f90*/  FMUL.FTZ R8, R8, 0.5 ;  /* 0x3f00000008087820 */ /* 0x000fc60000410000 */
[----:B------:R-:W-:-:S04]  /*5fa0*/  FFMA R9, -R12, R12, R9 ;  /* 0x0000000c0c097223 */ /* 0x000fc80000000109 */
[----:B------:R-:W-:-:S07]  /*5fb0*/  FFMA R12, R9, R8, R12 ;  /* 0x00000008090c7223 */ /* 0x000fce000000000c */
.L_x_143:
[----:B------:R-:W-:Y:S05]  /*5fc0*/  BSYNC.RECONVERGENT B0 ;  /* 0x0000000000007941 */ /* 0x000fea0003800200 */
.L_x_141:
        /* <DEDUP_REMOVED lines=9> */
.L_x_145:
[----:B------:R-:W0:Y:S02]  /*6060*/  MUFU.RCP R9, R12 ;  /* 0x0000000c00097308 */ /* 0x000e240000001000 */
[----:B0-----:R-:W-:-:S04]  /*6070*/  FFMA R8, R9, R12, -1 ;  /* 0xbf80000009087423 */ /* 0x001fc8000000000c */
[----:B------:R-:W-:-:S04]  /*6080*/  FADD.FTZ R8, -R8, -RZ ;  /* 0x800000ff08087221 */ /* 0x000fc80000010100 */
[----:B------:R-:W-:-:S07]  /*6090*/  FFMA R14, R9, R8, R9 ;  /* 0x00000008090e7223 */ /* 0x000fce0000000009 */
.L_x_146:
[----:B------:R-:W-:Y:S05]  /*60a0*/  BSYNC.RECONVERGENT B2 ;  /* 0x0000000000027941 */ /* 0x000fea0003800200 */
.L_x_144:
        /* <DEDUP_REMOVED lines=34> */
.L_x_140:
[----:B------:R-:W-:Y:S05]  /*62d0*/  BSYNC.RECONVERGENT B1 ;  /* 0x0000000000017941 */ /* 0x000fea0003800200 */
.L_x_139:
        /* <DEDUP_REMOVED lines=31> */
.L_x_150:
[----:B-1----:R-:W-:Y:S01]  /*64d0*/  FMUL.FTZ R12, R9, R8 ;  /* 0x00000008090c7220 */ /* 0x002fe20000410000 */
[----:B------:R-:W-:-:S03]  /*64e0*/  FMUL.FTZ R8, R8, 0.5 ;  /* 0x3f00000008087820 */ /* 0x000fc60000410000 */
[----:B------:R-:W-:-:S04]  /*64f0*/  FFMA R9, -R12, R12, R9 ;  /* 0x0000000c0c097223 */ /* 0x000fc80000000109 */
[----:B------:R-:W-:-:S07]  /*6500*/  FFMA R12, R9, R8, R12 ;  /* 0x00000008090c7223 */ /* 0x000fce000000000c */
.L_x_151:
[----:B------:R-:W-:Y:S05]  /*6510*/  BSYNC.RECONVERGENT B0 ;  /* 0x0000000000007941 */ /* 0x000fea0003800200 */
.L_x_149:
        /* <DEDUP_REMOVED lines=9> */
.L_x_153:
[----:B------:R-:W0:Y:S02]  /*65b0*/  MUFU.RCP R9, R12 ;  /* 0x0000000c00097308 */ /* 0x000e240000001000 */
[----:B0-----:R-:W-:-:S04]  /*65c0*/  FFMA R8, R9, R12, -1 ;  /* 0xbf80000009087423 */ /* 0x001fc8000000000c */
[----:B------:R-:W-:-:S04]  /*65d0*/  FADD.FTZ R8, -R8, -RZ ;  /* 0x800000ff08087221 */ /* 0x000fc80000010100 */
[----:B------:R-:W-:-:S07]  /*65e0*/  FFMA R14, R9, R8, R9 ;  /* 0x00000008090e7223 */ /* 0x000fce0000000009 */
.L_x_154:
[----:B------:R-:W-:Y:S05]  /*65f0*/  BSYNC.RECONVERGENT B2 ;  /* 0x0000000000027941 */ /* 0x000fea0003800200 */
.L_x_152:
        /* <DEDUP_REMOVED lines=34> */
.L_x_148:
[----:B------:R-:W-:Y:S05]  /*6820*/  BSYNC.RECONVERGENT B1 ;  /* 0x0000000000017941 */ /* 0x000fea0003800200 */
.L_x_147:
        /* <DEDUP_REMOVED lines=31> */
.L_x_158:
[----:B-1----:R-:W-:Y:S01]  /*6a20*/  FMUL.FTZ R12, R9, R8 ;  /* 0x00000008090c7220 */ /* 0x002fe20000410000 */
[----:B------:R-:W-:-:S03]  /*6a30*/  FMUL.FTZ R8, R8, 0.5 ;  /* 0x3f00000008087820 */ /* 0x000fc60000410000 */
[----:B------:R-:W-:-:S04]  /*6a40*/  FFMA R9, -R12, R12, R9 ;  /* 0x0000000c0c097223 */ /* 0x000fc80000000109 */
[----:B------:R-:W-:-:S07]  /*6a50*/  FFMA R12, R9, R8, R12 ;  /* 0x00000008090c7223 */ /* 0x000fce000000000c */
.L_x_159:
[----:B------:R-:W-:Y:S05]  /*6a60*/  BSYNC.RECONVERGENT B0 ;  /* 0x0000000000007941 */ /* 0x000fea0003800200 */
.L_x_157:
        /* <DEDUP_REMOVED lines=9> */
.L_x_161:
[----:B------:R-:W0:Y:S02]  /*6b00*/  MUFU.RCP R9, R12 ;  /* 0x0000000c00097308 */ /* 0x000e240000001000 */
[----:B0-----:R-:W-:-:S04]  /*6b10*/  FFMA R8, R9, R12, -1 ;  /* 0xbf80000009087423 */ /* 0x001fc8000000000c */
[----:B------:R-:W-:-:S04]  /*6b20*/  FADD.FTZ R8, -R8, -RZ ;  /* 0x800000ff08087221 */ /* 0x000fc80000010100 */
[----:B------:R-:W-:-:S07]  /*6b30*/  FFMA R14, R9, R8, R9 ;  /* 0x00000008090e7223 */ /* 0x000fce0000000009 */
.L_x_162:
[----:B------:R-:W-:Y:S05]  /*6b40*/  BSYNC.RECONVERGENT B2 ;  /* 0x0000000000027941 */ /* 0x000fea0003800200 */
.L_x_160:
        /* <DEDUP_REMOVED lines=34> */
.L_x_156:
[----:B------:R-:W-:Y:S05]  /*6d70*/  BSYNC.RECONVERGENT B1 ;  /* 0x0000000000017941 */ /* 0x000fea0003800200 */
.L_x_155:
        /* <DEDUP_REMOVED lines=31> */
.L_x_166:
[----:B-1----:R-:W-:Y:S01]  /*6f70*/  FMUL.FTZ R12, R9, R8 ;  /* 0x00000008090c7220 */ /* 0x002fe20000410000 */
[----:B------:R-:W-:-:S03]  /*6f80*/  FMUL.FTZ R8, R8, 0.5 ;  /* 0x3f00000008087820 */ /* 0x000fc60000410000 */
[----:B------:R-:W-:-:S04]  /*6f90*/  FFMA R9, -R12, R12, R9 ;  /* 0x0000000c0c097223 */ /* 0x000fc80000000109 */
[----:B------:R-:W-:-:S07]  /*6fa0*/  FFMA R12, R9, R8, R12 ;  /* 0x00000008090c7223 */ /* 0x000fce000000000c */
.L_x_167:
[----:B------:R-:W-:Y:S05]  /*6fb0*/  BSYNC.RECONVERGENT B0 ;  /* 0x0000000000007941 */ /* 0x000fea0003800200 */
.L_x_165:
        /* <DEDUP_REMOVED lines=9> */
.L_x_169:
[----:B------:R-:W0:Y:S02]  /*7050*/  MUFU.RCP R9, R12 ;  /* 0x0000000c00097308 */ /* 0x000e240000001000 */
[----:B0-----:R-:W-:-:S04]  /*7060*/  FFMA R8, R9, R12, -1 ;  /* 0xbf80000009087423 */ /* 0x001fc8000000000c */
[----:B------:R-:W-:-:S04]  /*7070*/  FADD.FTZ R8, -R8, -RZ ;  /* 0x800000ff08087221 */ /* 0x000fc80000010100 */
[----:B------:R-:W-:-:S07]  /*7080*/  FFMA R14, R9, R8, R9 ;  /* 0x00000008090e7223 */ /* 0x000fce0000000009 */
.L_x_170:
[----:B------:R-:W-:Y:S05]  /*7090*/  BSYNC.RECONVERGENT B2 ;  /* 0x0000000000027941 */ /* 0x000fea0003800200 */
.L_x_168:
        /* <DEDUP_REMOVED lines=34> */
.L_x_164:
[----:B------:R-:W-:Y:S05]  /*72c0*/  BSYNC.RECONVERGENT B1 ;  /* 0x0000000000017941 */ /* 0x000fea0003800200 */
.L_x_163:
        /* <DEDUP_REMOVED lines=31> */
.L_x_174:
[----:B-1----:R-:W-:Y:S01]  /*74c0*/  FMUL.FTZ R12, R9, R8 ;  /* 0x00000008090c7220 */ /* 0x002fe20000410000 */
[----:B------:R-:W-:-:S03]  /*74d0*/  FMUL.FTZ R8, R8, 0.5 ;  /* 0x3f00000008087820 */ /* 0x000fc60000410000 */
[----:B------:R-:W-:-:S04]  /*74e0*/  FFMA R9, -R12, R12, R9 ;  /* 0x0000000c0c097223 */ /* 0x000fc80000000109 */
[----:B------:R-:W-:-:S07]  /*74f0*/  FFMA R12, R9, R8, R12 ;  /* 0x00000008090c7223 */ /* 0x000fce000000000c */
.L_x_175:
[----:B------:R-:W-:Y:S05]  /*7500*/  BSYNC.RECONVERGENT B0 ;  /* 0x0000000000007941 */ /* 0x000fea0003800200 */
.L_x_173:
        /* <DEDUP_REMOVED lines=9> */
.L_x_177:
[----:B------:R-:W0:Y:S02]  /*75a0*/  MUFU.RCP R9, R12 ;  /* 0x0000000c00097308 */ /* 0x000e240000001000 */
[----:B0-----:R-:W-:-:S04]  /*75b0*/  FFMA R8, R9, R12, -1 ;  /* 0xbf80000009087423 */ /* 0x001fc8000000000c */
[----:B------:R-:W-:-:S04]  /*75c0*/  FADD.FTZ R8, -R8, -RZ ;  /* 0x800000ff08087221 */ /* 0x000fc80000010100 */
[----:B------:R-:W-:-:S07]  /*75d0*/  FFMA R14, R9, R8, R9 ;  /* 0x00000008090e7223 */ /* 0x000fce0000000009 */
.L_x_178:
[----:B------:R-:W-:Y:S05]  /*75e0*/  BSYNC.RECONVERGENT B2 ;  /* 0x0000000000027941 */ /* 0x000fea0003800200 */
.L_x_176:
        /* <DEDUP_REMOVED lines=34> */
.L_x_172:
[----:B------:R-:W-:Y:S05]  /*7810*/  BSYNC.RECONVERGENT B1 ;  /* 0x0000000000017941 */ /* 0x000fea0003800200 */
.L_x_171:
        /* <DEDUP_REMOVED lines=31> */
.L_x_182:
[----:B-1----:R-:W-:Y:S01]  /*7a10*/  FMUL.FTZ R12, R9, R8 ;  /* 0x00000008090c7220 */ /* 0x002fe20000410000 */
[----:B------:R-:W-:-:S03]  /*7a20*/  FMUL.FTZ R8, R8, 0.5 ;  /* 0x3f00000008087820 */ /* 0x000fc60000410000 */
[----:B------:R-:W-:-:S04]  /*7a30*/  FFMA R9, -R12, R12, R9 ;  /* 0x0000000c0c097223 */ /* 0x000fc80000000109 */
[----:B------:R-:W-:-:S07]  /*7a40*/  FFMA R12, R9, R8, R12 ;  /* 0x00000008090c7223 */ /* 0x000fce000000000c */
.L_x_183:
[----:B------:R-:W-:Y:S05]  /*7a50*/  BSYNC.RECONVERGENT B0 ;  /* 0x0000000000007941 */ /* 0x000fea0003800200 */
.L_x_181:
        /* <DEDUP_REMOVED lines=9> */
.L_x_185:
[----:B------:R-:W0:Y:S02]  /*7af0*/  MUFU.RCP R9, R12 ;  /* 0x0000000c00097308 */ /* 0x000e240000001000 */
[----:B0-----:R-:W-:-:S04]  /*7b00*/  FFMA R8, R9, R12, -1 ;  /* 0xbf80000009087423 */ /* 0x001fc8000000000c */
[----:B------:R-:W-:-:S04]  /*7b10*/  FADD.FTZ R8, -R8, -RZ ;  /* 0x800000ff08087221 */ /* 0x000fc80000010100 */
[----:B------:R-:W-:-:S07]  /*7b20*/  FFMA R14, R9, R8, R9 ;  /* 0x00000008090e7223 */ /* 0x000fce0000000009 */
.L_x_186:
[----:B------:R-:W-:Y:S05]  /*7b30*/  BSYNC.RECONVERGENT B2 ;  /* 0x0000000000027941 */ /* 0x000fea0003800200 */
.L_x_184:
        /* <DEDUP_REMOVED lines=34> */
.L_x_180:
[----:B------:R-:W-:Y:S05]  /*7d60*/  BSYNC.RECONVERGENT B1 ;  /* 0x0000000000017941 */ /* 0x000fea0003800200 */
.L_x_179:
        /* <DEDUP_REMOVED lines=31> */
.L_x_190:
[----:B-1----:R-:W-:Y:S01]  /*7f60*/  FMUL.FTZ R12, R9, R8 ;  /* 0x00000008090c7220 */ /* 0x002fe20000410000 */
[----:B------:R-:W-:-:S03]  /*7f70*/  FMUL.FTZ R8, R8, 0.5 ;  /* 0x3f00000008087820 */ /* 0x000fc60000410000 */
[----:B------:R-:W-:-:S04]  /*7f80*/  FFMA R9, -R12, R12, R9 ;  /* 0x0000000c0c097223 */ /* 0x000fc80000000109 */
[----:B------:R-:W-:-:S07]  /*7f90*/  FFMA R12, R9, R8, R12 ;  /* 0x00000008090c7223 */ /* 0x000fce000000000c */
.L_x_191:
[----:B------:R-:W-:Y:S05]  /*7fa0*/  BSYNC.RECONVERGENT B0 ;  /* 0x0000000000007941 */ /* 0x000fea0003800200 */
.L_x_189:
        /* <DEDUP_REMOVED lines=9> */
.L_x_193:
[----:B------:R-:W0:Y:S02]  /*8040*/  MUFU.RCP R9, R12 ;  /* 0x0000000c00097308 */ /* 0x000e240000001000 */
[----:B0-----:R-:W-:-:S04]  /*8050*/  FFMA R8, R9, R12, -1 ;  /* 0xbf80000009087423 */ /* 0x001fc8000000000c */
[----:B------:R-:W-:-:S04]  /*8060*/  FADD.FTZ R8, -R8, -RZ ;  /* 0x800000ff08087221 */ /* 0x000fc80000010100 */
[----:B------:R-:W-:-:S07]  /*8070*/  FFMA R14, R9, R8, R9 ;  /* 0x00000008090e7223 */ /* 0x000fce0000000009 */
.L_x_194:
[----:B------:R-:W-:Y:S05]  /*8080*/  BSYNC.RECONVERGENT B2 ;  /* 0x0000000000027941 */ /* 0x000fea0003800200 */
.L_x_192:
        /* <DEDUP_REMOVED lines=34> */
.L_x_188:
[----:B------:R-:W-:Y:S05]  /*82b0*/  BSYNC.RECONVERGENT B1 ;  /* 0x0000000000017941 */ /* 0x000fea0003800200 */
.L_x_187:
        /* <DEDUP_REMOVED lines=31> */
.L_x_198:
[----:B-1----:R-:W-:Y:S01]  /*84b0*/  FMUL.FTZ R12, R9, R8 ;  /* 0x00000008090c7220 */ /* 0x002fe20000410000 */
[----:B------:R-:W-:-:S03]  /*84c0*/  FMUL.FTZ R8, R8, 0.5 ;  /* 0x3f00000008087820 */ /* 0x000fc60000410000 */
[----:B------:R-:W-:-:S04]  /*84d0*/  FFMA R9, -R12, R12, R9 ;  /* 0x0000000c0c097223 */ /* 0x000fc80000000109 */
[----:B------:R-:W-:-:S07]  /*84e0*/  FFMA R12, R9, R8, R12 ;  /* 0x00000008090c7223 */ /* 0x000fce000000000c */
.L_x_199:
[----:B------:R-:W-:Y:S05]  /*84f0*/  BSYNC.RECONVERGENT B0 ;  /* 0x0000000000007941 */ /* 0x000fea0003800200 */
.L_x_197:
        /* <DEDUP_REMOVED lines=9> */
.L_x_201:
[----:B------:R-:W0:Y:S02]  /*8590*/  MUFU.RCP R9, R12 ;  /* 0x0000000c00097308 */ /* 0x000e240000001000 */
[----:B0-----:R-:W-:-:S04]  /*85a0*/  FFMA R8, R9, R12, -1 ;  /* 0xbf80000009087423 */ /* 0x001fc8000000000c */
[----:B------:R-:W-:-:S04]  /*85b0*/  FADD.FTZ R8, -R8, -RZ ;  /* 0x800000ff08087221 */ /* 0x000fc80000010100 */
[----:B------:R-:W-:-:S07]  /*85c0*/  FFMA R14, R9, R8, R9 ;  /* 0x00000008090e7223 */ /* 0x000fce0000000009 */
.L_x_202:
[----:B------:R-:W-:Y:S05]  /*85d0*/  BSYNC.RECONVERGENT B2 ;  /* 0x0000000000027941 */ /* 0x000fea0003800200 */
.L_x_200:
        /* <DEDUP_REMOVED lines=34> */
.L_x_196:
[----:B------:R-:W-:Y:S05]  /*8800*/  BSYNC.RECONVERGENT B1 ;  /* 0x0000000000017941 */ /* 0x000fea0003800200 */
.L_x_195:
        /* <DEDUP_REMOVED lines=31> */
.L_x_206:
[----:B-1----:R-:W-:Y:S01]  /*8a00*/  FMUL.FTZ R12, R9, R8 ;  /* 0x00000008090c7220 */ /* 0x002fe20000410000 */
[----:B------:R-:W-:-:S03]  /*8a10*/  FMUL.FTZ R8, R8, 0.5 ;  /* 0x3f00000008087820 */ /* 0x000fc60000410000 */
[----:B------:R-:W-:-:S04]  /*8a20*/  FFMA R9, -R12, R12, R9 ;  /* 0x0000000c0c097223 */ /* 0x000fc80000000109 */
[----:B------:R-:W-:-:S07]  /*8a30*/  FFMA R12, R9, R8, R12 ;  /* 0x00000008090c7223 */ /* 0x000fce000000000c */
.L_x_207:
[----:B------:R-:W-:Y:S05]  /*8a40*/  BSYNC.RECONVERGENT B0 ;  /* 0x0000000000007941 */ /* 0x000fea0003800200 */
.L_x_205:
        /* <DEDUP_REMOVED lines=9> */
.L_x_209:
[----:B------:R-:W0:Y:S02]  /*8ae0*/  MUFU.RCP R9, R12 ;  /* 0x0000000c00097308 */ /* 0x000e240000001000 */
[----:B0-----:R-:W-:-:S04]  /*8af0*/  FFMA R8, R9, R12, -1 ;  /* 0xbf80000009087423 */ /* 0x001fc8000000000c */
[----:B------:R-:W-:-:S04]  /*8b00*/  FADD.FTZ R8, -R8, -RZ ;  /* 0x800000ff08087221 */ /* 0x000fc80000010100 */
[----:B------:R-:W-:-:S07]  /*8b10*/  FFMA R14, R9, R8, R9 ;  /* 0x00000008090e7223 */ /* 0x000fce0000000009 */
.L_x_210:
[----:B------:R-:W-:Y:S05]  /*8b20*/  BSYNC.RECONVERGENT B2 ;  /* 0x0000000000027941 */ /* 0x000fea0003800200 */
.L_x_208:
        /* <DEDUP_REMOVED lines=34> */
.L_x_204:
[----:B------:R-:W-:Y:S05]  /*8d50*/  BSYNC.RECONVERGENT B1 ;  /* 0x0000000000017941 */ /* 0x000fea0003800200 */
.L_x_203:
        /* <DEDUP_REMOVED lines=31> */
.L_x_214:
[----:B-1----:R-:W-:Y:S01]  /*8f50*/  FMUL.FTZ R12, R9, R8 ;  /* 0x00000008090c7220 */ /* 0x002fe20000410000 */
[----:B------:R-:W-:-:S03]  /*8f60*/  FMUL.FTZ R8, R8, 0.5 ;  /* 0x3f00000008087820 */ /* 0x000fc60000410000 */
[----:B------:R-:W-:-:S04]  /*8f70*/  FFMA R9, -R12, R12, R9 ;  /* 0x0000000c0c097223 */ /* 0x000fc80000000109 */
[----:B------:R-:W-:-:S07]  /*8f80*/  FFMA R12, R9, R8, R12 ;  /* 0x00000008090c7223 */ /* 0x000fce000000000c */
.L_x_215:
[----:B------:R-:W-:Y:S05]  /*8f90*/  BSYNC.RECONVERGENT B0 ;  /* 0x0000000000007941 */ /* 0x000fea0003800200 */
.L_x_213:
        /* <DEDUP_REMOVED lines=9> */
.L_x_217:
[----:B------:R-:W0:Y:S02]  /*9030*/  MUFU.RCP R9, R12 ;  /* 0x0000000c00097308 */ /* 0x000e240000001000 */
[----:B0-----:R-:W-:-:S04]  /*9040*/  FFMA R8, R9, R12, -1 ;  /* 0xbf80000009087423 */ /* 0x001fc8000000000c */
[----:B------:R-:W-:-:S04]  /*9050*/  FADD.FTZ R8, -R8, -RZ ;  /* 0x800000ff08087221 */ /* 0x000fc80000010100 */
[----:B------:R-:W-:-:S07]  /*9060*/  FFMA R14, R9, R8, R9 ;  /* 0x00000008090e7223 */ /* 0x000fce0000000009 */
.L_x_218:
[----:B------:R-:W-:Y:S05]  /*9070*/  BSYNC.RECONVERGENT B2 ;  /* 0x0000000000027941 */ /* 0x000fea0003800200 */
.L_x_216:
        /* <DEDUP_REMOVED lines=34> */
.L_x_212:
[----:B------:R-:W-:Y:S05]  /*92a0*/  BSYNC.RECONVERGENT B1 ;  /* 0x0000000000017941 */ /* 0x000fea0003800200 */
.L_x_211:
        /* <DEDUP_REMOVED lines=31> */
.L_x_222:
[----:B-1----:R-:W-:Y:S01]  /*94a0*/  FMUL.FTZ R12, R9, R8 ;  /* 0x00000008090c7220 */ /* 0x002fe20000410000 */
[----:B------:R-:W-:-:S03]  /*94b0*/  FMUL.FTZ R8, R8, 0.5 ;  /* 0x3f00000008087820 */ /* 0x000fc60000410000 */
[----:B------:R-:W-:-:S04]  /*94c0*/  FFMA R9, -R12, R12, R9 ;  /* 0x0000000c0c097223 */ /* 0x000fc80000000109 */
[----:B------:R-:W-:-:S07]  /*94d0*/  FFMA R12, R9, R8, R12 ;  /* 0x00000008090c7223 */ /* 0x000fce000000000c */
.L_x_223:
[----:B------:R-:W-:Y:S05]  /*94e0*/  BSYNC.RECONVERGENT B0 ;  /* 0x0000000000007941 */ /* 0x000fea0003800200 */
.L_x_221:
        /* <DEDUP_REMOVED lines=9> */
.L_x_225:
[----:B------:R-:W0:Y:S02]  /*9580*/  MUFU.RCP R9, R12 ;  /* 0x0000000c00097308 */ /* 0x000e240000001000 */
[----:B0-----:R-:W-:-:S04]  /*9590*/  FFMA R8, R9, R12, -1 ;  /* 0xbf80000009087423 */ /* 0x001fc8000000000c */
[----:B------:R-:W-:-:S04]  /*95a0*/  FADD.FTZ R8, -R8, -RZ ;  /* 0x800000ff08087221 */ /* 0x000fc80000010100 */
[----:B------:R-:W-:-:S07]  /*95b0*/  FFMA R14, R9, R8, R9 ;  /* 0x00000008090e7223 */ /* 0x000fce0000000009 */
.L_x_226:
[----:B------:R-:W-:Y:S05]  /*95c0*/  BSYNC.RECONVERGENT B2 ;  /* 0x0000000000027941 */ /* 0x000fea0003800200 */
.L_x_224:
        /* <DEDUP_REMOVED lines=34> */
.L_x_220:
[----:B------:R-:W-:Y:S05]  /*97f0*/  BSYNC.RECONVERGENT B1 ;  /* 0x0000000000017941 */ /* 0x000fea0003800200 */
.L_x_219:
        /* <DEDUP_REMOVED lines=31> */
.L_x_230:
[----:B-1----:R-:W-:Y:S01]  /*99f0*/  FMUL.FTZ R12, R9, R8 ;  /* 0x00000008090c7220 */ /* 0x002fe20000410000 */
[----:B------:R-:W-:-:S03]  /*9a00*/  FMUL.FTZ R8, R8, 0.5 ;  /* 0x3f00000008087820 */ /* 0x000fc60000410000 */
[----:B------:R-:W-:-:S04]  /*9a10*/  FFMA R9, -R12, R12, R9 ;  /* 0x0000000c0c097223 */ /* 0x000fc80000000109 */
[----:B------:R-:W-:-:S07]  /*9a20*/  FFMA R12, R9, R8, R12 ;  /* 0x00000008090c7223 */ /* 0x000fce000000000c */
.L_x_231:
[----:B------:R-:W-:Y:S05]  /*9a30*/  BSYNC.RECONVERGENT B0 ;  /* 0x0000000000007941 */ /* 0x000fea0003800200 */
.L_x_229:
        /* <DEDUP_REMOVED lines=9> */
.L_x_233:
[----:B------:R-:W0:Y:S02]  /*9ad0*/  MUFU.RCP R9, R12 ;  /* 0x0000000c00097308 */ /* 0x000e240000001000 */
[----:B0-----:R-:W-:-:S04]  /*9ae0*/  FFMA R8, R9, R12, -1 ;  /* 0xbf80000009087423 */ /* 0x001fc8000000000c */
[----:B------:R-:W-:-:S04]  /*9af0*/  FADD.FTZ R8, -R8, -RZ ;  /* 0x800000ff08087221 */ /* 0x000fc80000010100 */
[----:B------:R-:W-:-:S07]  /*9b00*/  FFMA R14, R9, R8, R9 ;  /* 0x00000008090e7223 */ /* 0x000fce0000000009 */
.L_x_234:
[----:B------:R-:W-:Y:S05]  /*9b10*/  BSYNC.RECONVERGENT B2 ;  /* 0x0000000000027941 */ /* 0x000fea0003800200 */
.L_x_232:
        /* <DEDUP_REMOVED lines=34> */
.L_x_228:
[----:B------:R-:W-:Y:S05]  /*9d40*/  BSYNC.RECONVERGENT B1 ;  /* 0x0000000000017941 */ /* 0x000fea0003800200 */
.L_x_227:
        /* <DEDUP_REMOVED lines=31> */
.L_x_238:
[----:B-1----:R-:W-:Y:S01]  /*9f40*/  FMUL.FTZ R12, R9, R8 ;  /* 0x00000008090c7220 */ /* 0x002fe20000410000 */
[----:B------:R-:W-:-:S03]  /*9f50*/  FMUL.FTZ R8, R8, 0.5 ;  /* 0x3f00000008087820 */ /* 0x000fc60000410000 */
[----:B------:R-:W-:-:S04]  /*9f60*/  FFMA R9, -R12, R12, R9 ;  /* 0x0000000c0c097223 */ /* 0x000fc80000000109 */
[----:B------:R-:W-:-:S07]  /*9f70*/  FFMA R12, R9, R8, R12 ;  /* 0x00000008090c7223 */ /* 0x000fce000000000c */
.L_x_239:
[----:B------:R-:W-:Y:S05]  /*9f80*/  BSYNC.RECONVERGENT B0 ;  /* 0x0000000000007941 */ /* 0x000fea0003800200 */
.L_x_237:
        /* <DEDUP_REMOVED lines=9> */
.L_x_241:
[----:B------:R-:W0:Y:S02]  /*a020*/  MUFU.RCP R9, R12 ;  /* 0x0000000c00097308 */ /* 0x000e240000001000 */
[----:B0-----:R-:W-:-:S04]  /*a030*/  FFMA R8, R9, R12, -1 ;  /* 0xbf80000009087423 */ /* 0x001fc8000000000c */
[----:B------:R-:W-:-:S04]  /*a040*/  FADD.FTZ R8, -R8, -RZ ;  /* 0x800000ff08087221 */ /* 0x000fc80000010100 */
[----:B------:R-:W-:-:S07]  /*a050*/  FFMA R14, R9, R8, R9 ;  /* 0x00000008090e7223 */ /* 0x000fce0000000009 */
.L_x_242:
[----:B------:R-:W-:Y:S05]  /*a060*/  BSYNC.RECONVERGENT B2 ;  /* 0x0000000000027941 */ /* 0x000fea0003800200 */
.L_x_240:
        /* <DEDUP_REMOVED lines=34> */
.L_x_236:
[----:B------:R-:W-:Y:S05]  /*a290*/  BSYNC.RECONVERGENT B1 ;  /* 0x0000000000017941 */ /* 0x000fea0003800200 */
.L_x_235:
        /* <DEDUP_REMOVED lines=31> */
.L_x_246:
[----:B-1----:R-:W-:Y:S01]  /*a490*/  FMUL.FTZ R12, R9, R8 ;  /* 0x00000008090c7220 */ /* 0x002fe20000410000 */
[----:B------:R-:W-:-:S03]  /*a4a0*/  FMUL.FTZ R8, R8, 0.5 ;  /* 0x3f00000008087820 */ /* 0x000fc60000410000 */
[----:B------:R-:W-:-:S04]  /*a4b0*/  FFMA R9, -R12, R12, R9 ;  /* 0x0000000c0c097223 */ /* 0x000fc80000000109 */
[----:B------:R-:W-:-:S07]  /*a4c0*/  FFMA R12, R9, R8, R12 ;  /* 0x00000008090c7223 */ /* 0x000fce000000000c */
.L_x_247:
[----:B------:R-:W-:Y:S05]  /*a4d0*/  BSYNC.RECONVERGENT B0 ;  /* 0x0000000000007941 */ /* 0x000fea0003800200 */
.L_x_245:
        /* <DEDUP_REMOVED lines=9> */
.L_x_249:
[----:B------:R-:W0:Y:S02]  /*a570*/  MUFU.RCP R9, R12 ;  /* 0x0000000c00097308 */ /* 0x000e240000001000 */
[----:B0-----:R-:W-:-:S04]  /*a580*/  FFMA R8, R9, R12, -1 ;  /* 0xbf80000009087423 */ /* 0x001fc8000000000c */
[----:B------:R-:W-:-:S04]  /*a590*/  FADD.FTZ R8, -R8, -RZ ;  /* 0x800000ff08087221 */ /* 0x000fc80000010100 */
[----:B------:R-:W-:-:S07]  /*a5a0*/  FFMA R14, R9, R8, R9 ;  /* 0x00000008090e7223 */ /* 0x000fce0000000009 */
.L_x_250:
[----:B------:R-:W-:Y:S05]  /*a5b0*/  BSYNC.RECONVERGENT B2 ;  /* 0x0000000000027941 */ /* 0x000fea0003800200 */
.L_x_248:
        /* <DEDUP_REMOVED lines=34> */
.L_x_244:
[----:B------:R-:W-:Y:S05]  /*a7e0*/  BSYNC.RECONVERGENT B1 ;  /* 0x0000000000017941 */ /* 0x000fea0003800200 */
.L_x_243:
        /* <DEDUP_REMOVED lines=31> */
.L_x_254:
[----:B-1----:R-:W-:Y:S01]  /*a9e0*/  FMUL.FTZ R12, R9, R8 ;  /* 0x00000008090c7220 */ /* 0x002fe20000410000 */
[----:B------:R-:W-:-:S03]  /*a9f0*/  FMUL.FTZ R8, R8, 0.5 ;  /* 0x3f00000008087820 */ /* 0x000fc60000410000 */
[----:B------:R-:W-:-:S04]  /*aa00*/  FFMA R9, -R12, R12, R9 ;  /* 0x0000000c0c097223 */ /* 0x000fc80000000109 */
[----:B------:R-:W-:-:S07]  /*aa10*/  FFMA R12, R9, R8, R12 ;  /* 0x00000008090c7223 */ /* 0x000fce000000000c */
.L_x_255:
[----:B------:R-:W-:Y:S05]  /*aa20*/  BSYNC.RECONVERGENT B0 ;  /* 0x0000000000007941 */ /* 0x000fea0003800200 */
.L_x_253:
        /* <DEDUP_REMOVED lines=9> */
.L_x_257:
[----:B------:R-:W0:Y:S02]  /*aac0*/  MUFU.RCP R9, R12 ;  /* 0x0000000c00097308 */ /* 0x000e240000001000 */
[----:B0-----:R-:W-:-:S04]  /*aad0*/  FFMA R8, R9, R12, -1 ;  /* 0xbf80000009087423 */ /* 0x001fc8000000000c */
[----:B------:R-:W-:-:S04]  /*aae0*/  FADD.FTZ R8, -R8, -RZ ;  /* 0x800000ff08087221 */ /* 0x000fc80000010100 */
[----:B------:R-:W-:-:S07]  /*aaf0*/  FFMA R14, R9, R8, R9 ;  /* 0x00000008090e7223 */ /* 0x000fce0000000009 */
.L_x_258:
[----:B------:R-:W-:Y:S05]  /*ab00*/  BSYNC.RECONVERGENT B2 ;  /* 0x0000000000027941 */ /* 0x000fea0003800200 */
.L_x_256:
        /* <DEDUP_REMOVED lines=34> */
.L_x_252:
[----:B------:R-:W-:Y:S05]  /*ad30*/  BSYNC.RECONVERGENT B1 ;  /* 0x0000000000017941 */ /* 0x000fea0003800200 */
.L_x_251:
        /* <DEDUP_REMOVED lines=31> */
.L_x_262:
[----:B-1----:R-:W-:Y:S01]  /*af30*/  FMUL.FTZ R12, R9, R8 ;  /* 0x00000008090c7220 */ /* 0x002fe20000410000 */
[----:B------:R-:W-:-:S03]  /*af40*/  FMUL.FTZ R8, R8, 0.5 ;  /* 0x3f00000008087820 */ /* 0x000fc60000410000 */
[----:B------:R-:W-:-:S04]  /*af50*/  FFMA R9, -R12, R12, R9 ;  /* 0x0000000c0c097223 */ /* 0x000fc80000000109 */
[----:B------:R-:W-:-:S07]  /*af60*/  FFMA R12, R9, R8, R12 ;  /* 0x00000008090c7223 */ /* 0x000fce000000000c */
.L_x_263:
[----:B------:R-:W-:Y:S05]  /*af70*/  BSYNC.RECONVERGENT B0 ;  /* 0x0000000000007941 */ /* 0x000fea0003800200 */
.L_x_261:
        /* <DEDUP_REMOVED lines=9> */
.L_x_265:
[----:B------:R-:W0:Y:S02]  /*b010*/  MUFU.RCP R9, R12 ;  /* 0x0000000c00097308 */ /* 0x000e240000001000 */
[----:B0-----:R-:W-:-:S04]  /*b020*/  FFMA R8, R9, R12, -1 ;  /* 0xbf80000009087423 */ /* 0x001fc8000000000c */
[----:B------:R-:W-:-:S04]  /*b030*/  FADD.FTZ R8, -R8, -RZ ;  /* 0x800000ff08087221 */ /* 0x000fc80000010100 */
[----:B------:R-:W-:-:S07]  /*b040*/  FFMA R14, R9, R8, R9 ;  /* 0x00000008090e7223 */ /* 0x000fce0000000009 */
.L_x_266:
[----:B------:R-:W-:Y:S05]  /*b050*/  BSYNC.RECONVERGENT B2 ;  /* 0x0000000000027941 */ /* 0x000fea0003800200 */
.L_x_264:
        /* <DEDUP_REMOVED lines=34> */
.L_x_260:
[----:B------:R-:W-:Y:S05]  /*b280*/  BSYNC.RECONVERGENT B1 ;  /* 0x0000000000017941 */ /* 0x000fea0003800200 */
.L_x_259:
        /* <DEDUP_REMOVED lines=31> */
.L_x_270:
[----:B-1----:R-:W-:Y:S01]  /*b480*/  FMUL.FTZ R12, R9, R8 ;  /* 0x00000008090c7220 */ /* 0x002fe20000410000 */
[----:B------:R-:W-:-:S03]  /*b490*/  FMUL.FTZ R8, R8, 0.5 ;  /* 0x3f00000008087820 */ /* 0x000fc60000410000 */
[----:B------:R-:W-:-:S04]  /*b4a0*/  FFMA R9, -R12, R12, R9 ;  /* 0x0000000c0c097223 */ /* 0x000fc80000000109 */
[----:B------:R-:W-:-:S07]  /*b4b0*/  FFMA R12, R9, R8, R12 ;  /* 0x00000008090c7223 */ /* 0x000fce000000000c */
.L_x_271:
[----:B------:R-:W-:Y:S05]  /*b4c0*/  BSYNC.RECONVERGENT B0 ;  /* 0x0000000000007941 */ /* 0x000fea0003800200 */
.L_x_269:
        /* <DEDUP_REMOVED lines=9> */
.L_x_273:
[----:B------:R-:W0:Y:S02]  /*b560*/  MUFU.RCP R9, R12 ;  /* 0x0000000c00097308 */ /* 0x000e240000001000 */
[----:B0-----:R-:W-:-:S04]  /*b570*/  FFMA R8, R9, R12, -1 ;  /* 0xbf80000009087423 */ /* 0x001fc8000000000c */
[----:B------:R-:W-:-:S04]  /*b580*/  FADD.FTZ R8, -R8, -RZ ;  /* 0x800000ff08087221 */ /* 0x000fc80000010100 */
[----:B------:R-:W-:-:S07]  /*b590*/  FFMA R14, R9, R8, R9 ;  /* 0x00000008090e7223 */ /* 0x000fce0000000009 */
.L_x_274:
[----:B------:R-:W-:Y:S05]  /*b5a0*/  BSYNC.RECONVERGENT B2 ;  /* 0x0000000000027941 */ /* 0x000fea0003800200 */
.L_x_272:
        /* <DEDUP_REMOVED lines=34> */
.L_x_268:
[----:B------:R-:W-:Y:S05]  /*b7d0*/  BSYNC.RECONVERGENT B1 ;  /* 0x0000000000017941 */ /* 0x000fea0003800200 */
.L_x_267:
        /* <DEDUP_REMOVED lines=31> */
.L_x_278:
[----:B-1----:R-:W-:Y:S01]  /*b9d0*/  FMUL.FTZ R12, R9, R8 ;  /* 0x00000008090c7220 */ /* 0x002fe20000410000 */
[----:B------:R-:W-:-:S03]  /*b9e0*/  FMUL.FTZ R8, R8, 0.5 ;  /* 0x3f00000008087820 */ /* 0x000fc60000410000 */
[----:B------:R-:W-:-:S04]  /*b9f0*/  FFMA R9, -R12, R12, R9 ;  /* 0x0000000c0c097223 */ /* 0x000fc80000000109 */
[----:B------:R-:W-:-:S07]  /*ba00*/  FFMA R12, R9, R8, R12 ;  /* 0x00000008090c7223 */ /* 0x000fce000000000c */
.L_x_279:
[----:B------:R-:W-:Y:S05]  /*ba10*/  BSYNC.RECONVERGENT B0 ;  /* 0x0000000000007941 */ /* 0x000fea0003800200 */
.L_x_277:
        /* <DEDUP_REMOVED lines=9> */
.L_x_281:
[----:B------:R-:W0:Y:S02]  /*bab0*/  MUFU.RCP R9, R12 ;  /* 0x0000000c00097308 */ /* 0x000e240000001000 */
[----:B0-----:R-:W-:-:S04]  /*bac0*/  FFMA R8, R9, R12, -1 ;  /* 0xbf80000009087423 */ /* 0x001fc8000000000c */
[----:B------:R-:W-:-:S04]  /*bad0*/  FADD.FTZ R8, -R8, -RZ ;  /* 0x800000ff08087221 */ /* 0x000fc80000010100 */
[----:B------:R-:W-:-:S07]  /*bae0*/  FFMA R14, R9, R8, R9 ;  /* 0x00000008090e7223 */ /* 0x000fce0000000009 */
.L_x_282:
[----:B------:R-:W-:Y:S05]  /*baf0*/  BSYNC.RECONVERGENT B2 ;  /* 0x0000000000027941 */ /* 0x000fea0003800200 */
.L_x_280:
        /* <DEDUP_REMOVED lines=34> */
.L_x_276:
[----:B------:R-:W-:Y:S05]  /*bd20*/  BSYNC.RECONVERGENT B1 ;  /* 0x0000000000017941 */ /* 0x000fea0003800200 */
.L_x_275:
        /* <DEDUP_REMOVED lines=31> */
.L_x_286:
[----:B-1----:R-:W-:Y:S01]  /*bf20*/  FMUL.FTZ R12, R9, R8 ;  /* 0x00000008090c7220 */ /* 0x002fe20000410000 */
[----:B------:R-:W-:-:S03]  /*bf30*/  FMUL.FTZ R8, R8, 0.5 ;  /* 0x3f00000008087820 */ /* 0x000fc60000410000 */
[----:B------:R-:W-:-:S04]  /*bf40*/  FFMA R9, -R12, R12, R9 ;  /* 0x0000000c0c097223 */ /* 0x000fc80000000109 */
[----:B------:R-:W-:-:S07]  /*bf50*/  FFMA R12, R9, R8, R12 ;  /* 0x00000008090c7223 */ /* 0x000fce000000000c */
.L_x_287:
[----:B------:R-:W-:Y:S05]  /*bf60*/  BSYNC.RECONVERGENT B0 ;  /* 0x0000000000007941 */ /* 0x000fea0003800200 */
.L_x_285:
        /* <DEDUP_REMOVED lines=9> */
.L_x_289:
[----:B------:R-:W0:Y:S02]  /*c000*/  MUFU.RCP R9, R12 ;  /* 0x0000000c00097308 */ /* 0x000e240000001000 */
[----:B0-----:R-:W-:-:S04]  /*c010*/  FFMA R8, R9, R12, -1 ;  /* 0xbf80000009087423 */ /* 0x001fc8000000000c */
[----:B------:R-:W-:-:S04]  /*c020*/  FADD.FTZ R8, -R8, -RZ ;  /* 0x800000ff08087221 */ /* 0x000fc80000010100 */
[----:B------:R-:W-:-:S07]  /*c030*/  FFMA R14, R9, R8, R9 ;  /* 0x00000008090e7223 */ /* 0x000fce0000000009 */
.L_x_290:
[----:B------:R-:W-:Y:S05]  /*c040*/  BSYNC.RECONVERGENT B2 ;  /* 0x0000000000027941 */ /* 0x000fea0003800200 */
.L_x_288:
        /* <DEDUP_REMOVED lines=34> */
.L_x_284:
[----:B------:R-:W-:Y:S05]  /*c270*/  BSYNC.RECONVERGENT B1 ;  /* 0x0000000000017941 */ /* 0x000fea0003800200 */
.L_x_283:
        /* <DEDUP_REMOVED lines=31> */
.L_x_294:
[----:B-1----:R-:W-:Y:S01]  /*c470*/  FMUL.FTZ R12, R9, R8 ;  /* 0x00000008090c7220 */ /* 0x002fe20000410000 */
[----:B------:R-:W-:-:S03]  /*c480*/  FMUL.FTZ R8, R8, 0.5 ;  /* 0x3f00000008087820 */ /* 0x000fc60000410000 */
[----:B------:R-:W-:-:S04]  /*c490*/  FFMA R9, -R12, R12, R9 ;  /* 0x0000000c0c097223 */ /* 0x000fc80000000109 */
[----:B------:R-:W-:-:S07]  /*c4a0*/  FFMA R12, R9, R8, R12 ;  /* 0x00000008090c7223 */ /* 0x000fce000000000c */
.L_x_295:
[----:B------:R-:W-:Y:S05]  /*c4b0*/  BSYNC.RECONVERGENT B0 ;  /* 0x0000000000007941 */ /* 0x000fea0003800200 */
.L_x_293:
        /* <DEDUP_REMOVED lines=9> */
.L_x_297:
[----:B------:R-:W0:Y:S02]  /*c550*/  MUFU.RCP R9, R12 ;  /* 0x0000000c00097308 */ /* 0x000e240000001000 */
[----:B0-----:R-:W-:-:S04]  /*c560*/  FFMA R8, R9, R12, -1 ;  /* 0xbf80000009087423 */ /* 0x001fc8000000000c */
[----:B------:R-:W-:-:S04]  /*c570*/  FADD.FTZ R8, -R8, -RZ ;  /* 0x800000ff08087221 */ /* 0x000fc80000010100 */
[----:B------:R-:W-:-:S07]  /*c580*/  FFMA R14, R9, R8, R9 ;  /* 0x00000008090e7223 */ /* 0x000fce0000000009 */
.L_x_298:
[----:B------:R-:W-:Y:S05]  /*c590*/  BSYNC.RECONVERGENT B2 ;  /* 0x0000000000027941 */ /* 0x000fea0003800200 */
.L_x_296:
        /* <DEDUP_REMOVED lines=34> */
.L_x_292:
[----:B------:R-:W-:Y:S05]  /*c7c0*/  BSYNC.RECONVERGENT B1 ;  /* 0x0000000000017941 */ /* 0x000fea0003800200 */
.L_x_291:
        /* <DEDUP_REMOVED lines=31> */
.L_x_302:
[----:B-1----:R-:W-:Y:S01]  /*c9c0*/  FMUL.FTZ R12, R9, R8 ;  /* 0x00000008090c7220 */ /* 0x002fe20000410000 */
[----:B------:R-:W-:-:S03]  /*c9d0*/  FMUL.FTZ R8, R8, 0.5 ;  /* 0x3f00000008087820 */ /* 0x000fc60000410000 */
[----:B------:R-:W-:-:S04]  /*c9e0*/  FFMA R9, -R12, R12, R9 ;  /* 0x0000000c0c097223 */ /* 0x000fc80000000109 */
[----:B------:R-:W-:-:S07]  /*c9f0*/  FFMA R12, R9, R8, R12 ;  /* 0x00000008090c7223 */ /* 0x000fce000000000c */
.L_x_303:
[----:B------:R-:W-:Y:S05]  /*ca00*/  BSYNC.RECONVERGENT B0 ;  /* 0x0000000000007941 */ /* 0x000fea0003800200 */
.L_x_301:
        /* <DEDUP_REMOVED lines=9> */
.L_x_305:
[----:B------:R-:W0:Y:S02]  /*caa0*/  MUFU.RCP R9, R12 ;  /* 0x0000000c00097308 */ /* 0x000e240000001000 */
[----:B0-----:R-:W-:-:S04]  /*cab0*/  FFMA R8, R9, R12, -1 ;  /* 0xbf80000009087423 */ /* 0x001fc8000000000c */
[----:B------:R-:W-:-:S04]  /*cac0*/  FADD.FTZ R8, -R8, -RZ ;  /* 0x800000ff08087221 */ /* 0x000fc80000010100 */
[----:B------:R-:W-:-:S07]  /*cad0*/  FFMA R14, R9, R8, R9 ;  /* 0x00000008090e7223 */ /* 0x000fce0000000009 */
.L_x_306:
[----:B------:R-:W-:Y:S05]  /*cae0*/  BSYNC.RECONVERGENT B2 ;  /* 0x0000000000027941 */ /* 0x000fea0003800200 */
.L_x_304:
        /* <DEDUP_REMOVED lines=34> */
.L_x_300:
[----:B------:R-:W-:Y:S05]  /*cd10*/  BSYNC.RECONVERGENT B1 ;  /* 0x0000000000017941 */ /* 0x000fea0003800200 */
.L_x_299:
        /* <DEDUP_REMOVED lines=31> */
.L_x_310:
[----:B-1----:R-:W-:Y:S01]  /*cf10*/  FMUL.FTZ R12, R9, R8 ;  /* 0x00000008090c7220 */ /* 0x002fe20000410000 */
[----:B------:R-:W-:-:S03]  /*cf20*/  FMUL.FTZ R8, R8, 0.5 ;  /* 0x3f00000008087820 */ /* 0x000fc60000410000 */
[----:B------:R-:W-:-:S04]  /*cf30*/  FFMA R9, -R12, R12, R9 ;  /* 0x0000000c0c097223 */ /* 0x000fc80000000109 */
[----:B------:R-:W-:-:S07]  /*cf40*/  FFMA R12, R9, R8, R12 ;  /* 0x00000008090c7223 */ /* 0x000fce000000000c */
.L_x_311:
[----:B------:R-:W-:Y:S05]  /*cf50*/  BSYNC.RECONVERGENT B0 ;  /* 0x0000000000007941 */ /* 0x000fea0003800200 */
.L_x_309:
        /* <DEDUP_REMOVED lines=9> */
.L_x_313:
[----:B------:R-:W0:Y:S02]  /*cff0*/  MUFU.RCP R9, R12 ;  /* 0x0000000c00097308 */ /* 0x000e240000001000 */
[----:B0-----:R-:W-:-:S04]  /*d000*/  FFMA R8, R9, R12, -1 ;  /* 0xbf80000009087423 */ /* 0x001fc8000000000c */
[----:B------:R-:W-:-:S04]  /*d010*/  FADD.FTZ R8, -R8, -RZ ;  /* 0x800000ff08087221 */ /* 0x000fc80000010100 */
[----:B------:R-:W-:-:S07]  /*d020*/  FFMA R14, R9, R8, R9 ;  /* 0x00000008090e7223 */ /* 0x000fce0000000009 */
.L_x_314:
[----:B------:R-:W-:Y:S05]  /*d030*/  BSYNC.RECONVERGENT B2 ;  /* 0x0000000000027941 */ /* 0x000fea0003800200 */
.L_x_312:
        /* <DEDUP_REMOVED lines=34> */
.L_x_308:
[----:B------:R-:W-:Y:S05]  /*d260*/  BSYNC.RECONVERGENT B1 ;  /* 0x0000000000017941 */ /* 0x000fea0003800200 */
.L_x_307:
        /* <DEDUP_REMOVED lines=31> */
.L_x_318:
[----:B-1----:R-:W-:Y:S01]  /*d460*/  FMUL.FTZ R12, R9, R8 ;  /* 0x00000008090c7220 */ /* 0x002fe20000410000 */
[----:B------:R-:W-:-:S03]  /*d470*/  FMUL.FTZ R8, R8, 0.5 ;  /* 0x3f00000008087820 */ /* 0x000fc60000410000 */
[----:B------:R-:W-:-:S04]  /*d480*/  FFMA R9, -R12, R12, R9 ;  /* 0x0000000c0c097223 */ /* 0x000fc80000000109 */
[----:B------:R-:W-:-:S07]  /*d490*/  FFMA R12, R9, R8, R12 ;  /* 0x00000008090c7223 */ /* 0x000fce000000000c */
.L_x_319:
[----:B------:R-:W-:Y:S05]  /*d4a0*/  BSYNC.RECONVERGENT B0 ;  /* 0x0000000000007941 */ /* 0x000fea0003800200 */
.L_x_317:
        /* <DEDUP_REMOVED lines=9> */
.L_x_321:
[----:B------:R-:W0:Y:S02]  /*d540*/  MUFU.RCP R9, R12 ;  /* 0x0000000c00097308 */ /* 0x000e240000001000 */
[----:B0-----:R-:W-:-:S04]  /*d550*/  FFMA R8, R9, R12, -1 ;  /* 0xbf80000009087423 */ /* 0x001fc8000000000c */
[----:B------:R-:W-:-:S04]  /*d560*/  FADD.FTZ R8, -R8, -RZ ;  /* 0x800000ff08087221 */ /* 0x000fc80000010100 */
[----:B------:R-:W-:-:S07]  /*d570*/  FFMA R14, R9, R8, R9 ;  /* 0x00000008090e7223 */ /* 0x000fce0000000009 */
.L_x_322:
[----:B------:R-:W-:Y:S05]  /*d580*/  BSYNC.RECONVERGENT B2 ;  /* 0x0000000000027941 */ /* 0x000fea0003800200 */
.L_x_320:
        /* <DEDUP_REMOVED lines=34> */
.L_x_316:
[----:B------:R-:W-:Y:S05]  /*d7b0*/  BSYNC.RECONVERGENT B1 ;  /* 0x0000000000017941 */ /* 0x000fea0003800200 */
.L_x_315:
        /* <DEDUP_REMOVED lines=31> */
.L_x_326:
[----:B-1----:R-:W-:Y:S01]  /*d9b0*/  FMUL.FTZ R12, R9, R8 ;  /* 0x00000008090c7220 */ /* 0x002fe20000410000 */
[----:B------:R-:W-:-:S03]  /*d9c0*/  FMUL.FTZ R8, R8, 0.5 ;  /* 0x3f00000008087820 */ /* 0x000fc60000410000 */
[----:B------:R-:W-:-:S04]  /*d9d0*/  FFMA R9, -R12, R12, R9 ;  /* 0x0000000c0c097223 */ /* 0x000fc80000000109 */
[----:B------:R-:W-:-:S07]  /*d9e0*/  FFMA R12, R9, R8, R12 ;  /* 0x00000008090c7223 */ /* 0x000fce000000000c */
.L_x_327:
[----:B------:R-:W-:Y:S05]  /*d9f0*/  BSYNC.RECONVERGENT B0 ;  /* 0x0000000000007941 */ /* 0x000fea0003800200 */
.L_x_325:
        /* <DEDUP_REMOVED lines=9> */
.L_x_329:
[----:B------:R-:W0:Y:S02]  /*da90*/  MUFU.RCP R9, R12 ;  /* 0x0000000c00097308 */ /* 0x000e240000001000 */
[----:B0-----:R-:W-:-:S04]  /*daa0*/  FFMA R8, R9, R12, -1 ;  /* 0xbf80000009087423 */ /* 0x001fc8000000000c */
[----:B------:R-:W-:-:S04]  /*dab0*/  FADD.FTZ R8, -R8, -RZ ;  /* 0x800000ff08087221 */ /* 0x000fc80000010100 */
[----:B------:R-:W-:-:S07]  /*dac0*/  FFMA R14, R9, R8, R9 ;  /* 0x00000008090e7223 */ /* 0x000fce0000000009 */
.L_x_330:
[----:B------:R-:W-:Y:S05]  /*dad0*/  BSYNC.RECONVERGENT B2 ;  /* 0x0000000000027941 */ /* 0x000fea0003800200 */
.L_x_328:
        /* <DEDUP_REMOVED lines=34> */
.L_x_324:
[----:B------:R-:W-:Y:S05]  /*dd00*/  BSYNC.RECONVERGENT B1 ;  /* 0x0000000000017941 */ /* 0x000fea0003800200 */
.L_x_323:
        /* <DEDUP_REMOVED lines=31> */
.L_x_334:
[----:B-1----:R-:W-:Y:S01]  /*df00*/  FMUL.FTZ R12, R9, R8 ;  /* 0x00000008090c7220 */ /* 0x002fe20000410000 */
[----:B------:R-:W-:-:S03]  /*df10*/  FMUL.FTZ R8, R8, 0.5 ;  /* 0x3f00000008087820 */ /* 0x000fc60000410000 */
[----:B------:R-:W-:-:S04]  /*df20*/  FFMA R9, -R12, R12, R9 ;  /* 0x0000000c0c097223 */ /* 0x000fc80000000109 */
[----:B------:R-:W-:-:S07]  /*df30*/  FFMA R12, R9, R8, R12 ;  /* 0x00000008090c7223 */ /* 0x000fce000000000c */
.L_x_335:
[----:B------:R-:W-:Y:S05]  /*df40*/  BSYNC.RECONVERGENT B0 ;  /* 0x0000000000007941 */ /* 0x000fea0003800200 */
.L_x_333:
        /* <DEDUP_REMOVED lines=9> */
.L_x_337:
[----:B------:R-:W0:Y:S02]  /*dfe0*/  MUFU.RCP R9, R12 ;  /* 0x0000000c00097308 */ /* 0x000e240000001000 */
[----:B0-----:R-:W-:-:S04]  /*dff0*/  FFMA R8, R9, R12, -1 ;  /* 0xbf80000009087423 */ /* 0x001fc8000000000c */
[----:B------:R-:W-:-:S04]  /*e000*/  FADD.FTZ R8, -R8, -RZ ;  /* 0x800000ff08087221 */ /* 0x000fc80000010100 */
[----:B------:R-:W-:-:S07]  /*e010*/  FFMA R14, R9, R8, R9 ;  /* 0x00000008090e7223 */ /* 0x000fce0000000009 */
.L_x_338:
[----:B------:R-:W-:Y:S05]  /*e020*/  BSYNC.RECONVERGENT B2 ;  /* 0x0000000000027941 */ /* 0x000fea0003800200 */
.L_x_336:
        /* <DEDUP_REMOVED lines=34> */
.L_x_332:
[----:B------:R-:W-:Y:S05]  /*e250*/  BSYNC.RECONVERGENT B1 ;  /* 0x0000000000017941 */ /* 0x000fea0003800200 */
.L_x_331:
        /* <DEDUP_REMOVED lines=31> */
.L_x_342:
[----:B-1----:R-:W-:Y:S01]  /*e450*/  FMUL.FTZ R12, R9, R8 ;  /* 0x00000008090c7220 */ /* 0x002fe20000410000 */
[----:B------:R-:W-:-:S03]  /*e460*/  FMUL.FTZ R8, R8, 0.5 ;  /* 0x3f00000008087820 */ /* 0x000fc60000410000 */
[----:B------:R-:W-:-:S04]  /*e470*/  FFMA R9, -R12, R12, R9 ;  /* 0x0000000c0c097223 */ /* 0x000fc80000000109 */
[----:B------:R-:W-:-:S07]  /*e480*/  FFMA R12, R9, R8, R12 ;  /* 0x00000008090c7223 */ /* 0x000fce000000000c */
.L_x_343:
[----:B------:R-:W-:Y:S05]  /*e490*/  BSYNC.RECONVERGENT B0 ;  /* 0x0000000000007941 */ /* 0x000fea0003800200 */
.L_x_341:
        /* <DEDUP_REMOVED lines=9> */
.L_x_345:
[----:B------:R-:W0:Y:S02]  /*e530*/  MUFU.RCP R9, R12 ;  /* 0x0000000c00097308 */ /* 0x000e240000001000 */
[----:B0-----:R-:W-:-:S04]  /*e540*/  FFMA R8, R9, R12, -1 ;  /* 0xbf80000009087423 */ /* 0x001fc8000000000c */
[----:B------:R-:W-:-:S04]  /*e550*/  FADD.FTZ R8, -R8, -RZ ;  /* 0x800000ff08087221 */ /* 0x000fc80000010100 */
[----:B------:R-:W-:-:S07]  /*e560*/  FFMA R14, R9, R8, R9 ;  /* 0x00000008090e7223 */ /* 0x000fce0000000009 */
.L_x_346:
[----:B------:R-:W-:Y:S05]  /*e570*/  BSYNC.RECONVERGENT B2 ;  /* 0x0000000000027941 */ /* 0x000fea0003800200 */
.L_x_344:
        /* <DEDUP_REMOVED lines=34> */
.L_x_340:
[----:B------:R-:W-:Y:S05]  /*e7a0*/  BSYNC.RECONVERGENT B1 ;  /* 0x0000000000017941 */ /* 0x000fea0003800200 */
.L_x_339:
        /* <DEDUP_REMOVED lines=31> */
.L_x_350:
[----:B-1----:R-:W-:Y:S01]  /*e9a0*/  FMUL.FTZ R12, R9, R8 ;  /* 0x00000008090c7220 */ /* 0x002fe20000410000 */
[----:B------:R-:W-:-:S03]  /*e9b0*/  FMUL.FTZ R8, R8, 0.5 ;  /* 0x3f00000008087820 */ /* 0x000fc60000410000 */
[----:B------:R-:W-:-:S04]  /*e9c0*/  FFMA R9, -R12, R12, R9 ;  /* 0x0000000c0c097223 */ /* 0x000fc80000000109 */
[----:B------:R-:W-:-:S07]  /*e9d0*/  FFMA R12, R9, R8, R12 ;  /* 0x00000008090c7223 */ /* 0x000fce000000000c */
.L_x_351:
[----:B------:R-:W-:Y:S05]  /*e9e0*/  BSYNC.RECONVERGENT B0 ;  /* 0x0000000000007941 */ /* 0x000fea0003800200 */
.L_x_349:
        /* <DEDUP_REMOVED lines=9> */
.L_x_353:
[----:B------:R-:W0:Y:S02]  /*ea80*/  MUFU.RCP R9, R12 ;  /* 0x0000000c00097308 */ /* 0x000e240000001000 */
[----:B0-----:R-:W-:-:S04]  /*ea90*/  FFMA R8, R9, R12, -1 ;  /* 0xbf80000009087423 */ /* 0x001fc8000000000c */
[----:B------:R-:W-:-:S04]  /*eaa0*/  FADD.FTZ R8, -R8, -RZ ;  /* 0x800000ff08087221 */ /* 0x000fc80000010100 */
[----:B------:R-:W-:-:S07]  /*eab0*/  FFMA R14, R9, R8, R9 ;  /* 0x00000008090e7223 */ /* 0x000fce0000000009 */
.L_x_354:
[----:B------:R-:W-:Y:S05]  /*eac0*/  BSYNC.RECONVERGENT B2 ;  /* 0x0000000000027941 */ /* 0x000fea0003800200 */
.L_x_352:
        /* <DEDUP_REMOVED lines=34> */
.L_x_348:
[----:B------:R-:W-:Y:S05]  /*ecf0*/  BSYNC.RECONVERGENT B1 ;  /* 0x0000000000017941 */ /* 0x000fea0003800200 */
.L_x_347:
        /* <DEDUP_REMOVED lines=31> */
.L_x_358:
[----:B-1----:R-:W-:Y:S01]  /*eef0*/  FMUL.FTZ R12, R9, R8 ;  /* 0x00000008090c7220 */ /* 0x002fe20000410000 */
[----:B------:R-:W-:-:S03]  /*ef00*/  FMUL.FTZ R8, R8, 0.5 ;  /* 0x3f00000008087820 */ /* 0x000fc60000410000 */
[----:B------:R-:W-:-:S04]  /*ef10*/  FFMA R9, -R12, R12, R9 ;  /* 0x0000000c0c097223 */ /* 0x000fc80000000109 */
[----:B------:R-:W-:-:S07]  /*ef20*/  FFMA R12, R9, R8, R12 ;  /* 0x00000008090c7223 */ /* 0x000fce000000000c */
.L_x_359:
[----:B------:R-:W-:Y:S05]  /*ef30*/  BSYNC.RECONVERGENT B0 ;  /* 0x0000000000007941 */ /* 0x000fea0003800200 */
.L_x_357:
        /* <DEDUP_REMOVED lines=9> */
.L_x_361:
[----:B------:R-:W0:Y:S02]  /*efd0*/  MUFU.RCP R9, R12 ;  /* 0x0000000c00097308 */ /* 0x000e240000001000 */
[----:B0-----:R-:W-:-:S04]  /*efe0*/  FFMA R8, R9, R12, -1 ;  /* 0xbf80000009087423 */ /* 0x001fc8000000000c */
[----:B------:R-:W-:-:S04]  /*eff0*/  FADD.FTZ R8, -R8, -RZ ;  /* 0x800000ff08087221 */ /* 0x000fc80000010100 */
[----:B------:R-:W-:-:S07]  /*f000*/  FFMA R14, R9, R8, R9 ;  /* 0x00000008090e7223 */ /* 0x000fce0000000009 */
.L_x_362:
[----:B------:R-:W-:Y:S05]  /*f010*/  BSYNC.RECONVERGENT B2 ;  /* 0x0000000000027941 */ /* 0x000fea0003800200 */
.L_x_360:
        /* <DEDUP_REMOVED lines=34> */
.L_x_356:
[----:B------:R-:W-:Y:S05]  /*f240*/  BSYNC.RECONVERGENT B1 ;  /* 0x0000000000017941 */ /* 0x000fea0003800200 */
.L_x_355:
        /* <DEDUP_REMOVED lines=31> */
.L_x_366:
[----:B-1----:R-:W-:Y:S01]  /*f440*/  FMUL.FTZ R12, R9, R8 ;  /* 0x00000008090c7220 */ /* 0x002fe20000410000 */
[----:B------:R-:W-:-:S03]  /*f450*/  FMUL.FTZ R8, R8, 0.5 ;  /* 0x3f00000008087820 */ /* 0x000fc60000410000 */
[----:B------:R-:W-:-:S04]  /*f460*/  FFMA R9, -R12, R12, R9 ;  /* 0x0000000c0c097223 */ /* 0x000fc80000000109 */
[----:B------:R-:W-:-:S07]  /*f470*/  FFMA R12, R9, R8, R12 ;  /* 0x00000008090c7223 */ /* 0x000fce000000000c */
.L_x_367:
[----:B------:R-:W-:Y:S05]  /*f480*/  BSYNC.RECONVERGENT B0 ;  /* 0x0000000000007941 */ /* 0x000fea0003800200 */
.L_x_365:
        /* <DEDUP_REMOVED lines=9> */
.L_x_369:
[----:B------:R-:W0:Y:S02]  /*f520*/  MUFU.RCP R9, R12 ;  /* 0x0000000c00097308 */ /* 0x000e240000001000 */
[----:B0-----:R-:W-:-:S04]  /*f530*/  FFMA R8, R9, R12, -1 ;  /* 0xbf80000009087423 */ /* 0x001fc8000000000c */
[----:B------:R-:W-:-:S04]  /*f540*/  FADD.FTZ R8, -R8, -RZ ;  /* 0x800000ff08087221 */ /* 0x000fc80000010100 */
[----:B------:R-:W-:-:S07]  /*f550*/  FFMA R14, R9, R8, R9 ;  /* 0x00000008090e7223 */ /* 0x000fce0000000009 */
.L_x_370:
[----:B------:R-:W-:Y:S05]  /*f560*/  BSYNC.RECONVERGENT B2 ;  /* 0x0000000000027941 */ /* 0x000fea0003800200 */
.L_x_368:
        /* <DEDUP_REMOVED lines=34> */
.L_x_364:
[----:B------:R-:W-:Y:S05]  /*f790*/  BSYNC.RECONVERGENT B1 ;  /* 0x0000000000017941 */ /* 0x000fea0003800200 */
.L_x_363:
        /* <DEDUP_REMOVED lines=31> */
.L_x_374:
[----:B-1----:R-:W-:Y:S01]  /*f990*/  FMUL.FTZ R12, R9, R8 ;  /* 0x00000008090c7220 */ /* 0x002fe20000410000 */
[----:B------:R-:W-:-:S03]  /*f9a0*/  FMUL.FTZ R8, R8, 0.5 ;  /* 0x3f00000008087820 */ /* 0x000fc60000410000 */
[----:B------:R-:W-:-:S04]  /*f9b0*/  FFMA R9, -R12, R12, R9 ;  /* 0x0000000c0c097223 */ /* 0x000fc80000000109 */
[----:B------:R-:W-:-:S07]  /*f9c0*/  FFMA R12, R9, R8, R12 ;  /* 0x00000008090c7223 */ /* 0x000fce000000000c */
.L_x_375:
[----:B------:R-:W-:Y:S05]  /*f9d0*/  BSYNC.RECONVERGENT B0 ;  /* 0x0000000000007941 */ /* 0x000fea0003800200 */
.L_x_373:
        /* <DEDUP_REMOVED lines=9> */
.L_x_377:
[----:B------:R-:W0:Y:S02]  /*fa70*/  MUFU.RCP R9, R12 ;  /* 0x0000000c00097308 */ /* 0x000e240000001000 */
[----:B0-----:R-:W-:-:S04]  /*fa80*/  FFMA R8, R9, R12, -1 ;  /* 0xbf80000009087423 */ /* 0x001fc8000000000c */
[----:B------:R-:W-:-:S04]  /*fa90*/  FADD.FTZ R8, -R8, -RZ ;  /* 0x800000ff08087221 */ /* 0x000fc80000010100 */
[----:B------:R-:W-:-:S07]  /*faa0*/  FFMA R14, R9, R8, R9 ;  /* 0x00000008090e7223 */ /* 0x000fce0000000009 */
.L_x_378:
[----:B------:R-:W-:Y:S05]  /*fab0*/  BSYNC.RECONVERGENT B2 ;  /* 0x0000000000027941 */ /* 0x000fea0003800200 */
.L_x_376:
        /* <DEDUP_REMOVED lines=34> */
.L_x_372:
[----:B------:R-:W-:Y:S05]  /*fce0*/  BSYNC.RECONVERGENT B1 ;  /* 0x0000000000017941 */ /* 0x000fea0003800200 */
.L_x_371:
        /* <DEDUP_REMOVED lines=31> */
.L_x_382:
[----:B-1----:R-:W-:Y:S01]  /*fee0*/  FMUL.FTZ R12, R9, R8 ;  /* 0x00000008090c7220 */ /* 0x002fe20000410000 */
[----:B------:R-:W-:-:S03]  /*fef0*/  FMUL.FTZ R8, R8, 0.5 ;  /* 0x3f00000008087820 */ /* 0x000fc60000410000 */
[----:B------:R-:W-:-:S04]  /*ff00*/  FFMA R9, -R12, R12, R9 ;  /* 0x0000000c0c097223 */ /* 0x000fc80000000109 */
[----:B------:R-:W-:-:S07]  /*ff10*/  FFMA R12, R9, R8, R12 ;  /* 0x00000008090c7223 */ /* 0x000fce000000000c */
.L_x_383:
[----:B------:R-:W-:Y:S05]  /*ff20*/  BSYNC.RECONVERGENT B0 ;  /* 0x0000000000007941 */ /* 0x000fea0003800200 */
.L_x_381:
        /* <DEDUP_REMOVED lines=9> */
.L_x_385:
[----:B------:R-:W0:Y:S02]  /*ffc0*/  MUFU.RCP R9, R12 ;  /* 0x0000000c00097308 */ /* 0x000e240000001000 */
[----:B0-----:R-:W-:-:S04]  /*ffd0*/  FFMA R8, R9, R12, -1 ;  /* 0xbf80000009087423 */ /* 0x001fc8000000000c */
[----:B------:R-:W-:-:S04]  /*ffe0*/  FADD.FTZ R8, -R8, -RZ ;  /* 0x800000ff08087221 */ /* 0x000fc80000010100 */
[----:B------:R-:W-:-:S07]  /*fff0*/  FFMA R14, R9, R8, R9 ;  /* 0x00000008090e7223 */ /* 0x000fce0000000009 */
.L_x_386:
[----:B------:R-:W-:Y:S05]  /*10000*/  BSYNC.RECONVERGENT B2 ;  /* 0x0000000000027941 */ /* 0x000fea0003800200 */
.L_x_384:
        /* <DEDUP_REMOVED lines=34> */
.L_x_380:
[----:B------:R-:W-:Y:S05]  /*10230*/  BSYNC.RECONVERGENT B1 ;  /* 0x0000000000017941 */ /* 0x000fea0003800200 */
.L_x_379:
        /* <DEDUP_REMOVED lines=31> */
.L_x_390:
[----:B-1----:R-:W-:Y:S01]  /*10430*/  FMUL.FTZ R12, R9, R8 ;  /* 0x00000008090c7220 */ /* 0x002fe20000410000 */
[----:B------:R-:W-:-:S03]  /*10440*/  FMUL.FTZ R8, R8, 0.5 ;  /* 0x3f00000008087820 */ /* 0x000fc60000410000 */
[----:B------:R-:W-:-:S04]  /*10450*/  FFMA R9, -R12, R12, R9 ;  /* 0x0000000c0c097223 */ /* 0x000fc80000000109 */
[----:B------:R-:W-:-:S07]  /*10460*/  FFMA R12, R9, R8, R12 ;  /* 0x00000008090c7223 */ /* 0x000fce000000000c */
.L_x_391:
[----:B------:R-:W-:Y:S05]  /*10470*/  BSYNC.RECONVERGENT B0 ;  /* 0x0000000000007941 */ /* 0x000fea0003800200 */
.L_x_389:
        /* <DEDUP_REMOVED lines=9> */
.L_x_393:
[----:B------:R-:W0:Y:S02]  /*10510*/  MUFU.RCP R9, R12 ;  /* 0x0000000c00097308 */ /* 0x000e240000001000 */
[----:B0-----:R-:W-:-:S04]  /*10520*/  FFMA R8, R9, R12, -1 ;  /* 0xbf80000009087423 */ /* 0x001fc8000000000c */
[----:B------:R-:W-:-:S04]  /*10530*/  FADD.FTZ R8, -R8, -RZ ;  /* 0x800000ff08087221 */ /* 0x000fc80000010100 */
[----:B------:R-:W-:-:S07]  /*10540*/  FFMA R14, R9, R8, R9 ;  /* 0x00000008090e7223 */ /* 0x000fce0000000009 */
.L_x_394:
[----:B------:R-:W-:Y:S05]  /*10550*/  BSYNC.RECONVERGENT B2 ;  /* 0x0000000000027941 */ /* 0x000fea0003800200 */
.L_x_392:
        /* <DEDUP_REMOVED lines=34> */
.L_x_388:
[----:B------:R-:W-:Y:S05]  /*10780*/  BSYNC.RECONVERGENT B1 ;  /* 0x0000000000017941 */ /* 0x000fea0003800200 */
.L_x_387:
        /* <DEDUP_REMOVED lines=31> */
.L_x_398:
[----:B-1----:R-:W-:Y:S01]  /*10980*/  FMUL.FTZ R12, R9, R8 ;  /* 0x00000008090c7220 */ /* 0x002fe20000410000 */
[----:B------:R-:W-:-:S03]  /*10990*/  FMUL.FTZ R8, R8, 0.5 ;  /* 0x3f00000008087820 */ /* 0x000fc60000410000 */
[----:B------:R-:W-:-:S04]  /*109a0*/  FFMA R9, -R12, R12, R9 ;  /* 0x0000000c0c097223 */ /* 0x000fc80000000109 */
[----:B------:R-:W-:-:S07]  /*109b0*/  FFMA R12, R9, R8, R12 ;  /* 0x00000008090c7223 */ /* 0x000fce000000000c */
.L_x_399:
[----:B------:R-:W-:Y:S05]  /*109c0*/  BSYNC.RECONVERGENT B0 ;  /* 0x0000000000007941 */ /* 0x000fea0003800200 */
.L_x_397:
        /* <DEDUP_REMOVED lines=9> */
.L_x_401:
[----:B------:R-:W0:Y:S02]  /*10a60*/  MUFU.RCP R9, R12 ;  /* 0x0000000c00097308 */ /* 0x000e240000001000 */
[----:B0-----:R-:W-:-:S04]  /*10a70*/  FFMA R8, R9, R12, -1 ;  /* 0xbf80000009087423 */ /* 0x001fc8000000000c */
[----:B------:R-:W-:-:S04]  /*10a80*/  FADD.FTZ R8, -R8, -RZ ;  /* 0x800000ff08087221 */ /* 0x000fc80000010100 */
[----:B------:R-:W-:-:S07]  /*10a90*/  FFMA R14, R9, R8, R9 ;  /* 0x00000008090e7223 */ /* 0x000fce0000000009 */
.L_x_402:
[----:B------:R-:W-:Y:S05]  /*10aa0*/  BSYNC.RECONVERGENT B2 ;  /* 0x0000000000027941 */ /* 0x000fea0003800200 */
.L_x_400:
        /* <DEDUP_REMOVED lines=34> */
.L_x_396:
[----:B------:R-:W-:Y:S05]  /*10cd0*/  BSYNC.RECONVERGENT B1 ;  /* 0x0000000000017941 */ /* 0x000fea0003800200 */
.L_x_395:
        /* <DEDUP_REMOVED lines=31> */
.L_x_406:
[----:B-1----:R-:W-:Y:S01]  /*10ed0*/  FMUL.FTZ R12, R9, R8 ;  /* 0x00000008090c7220 */ /* 0x002fe20000410000 */
[----:B------:R-:W-:-:S03]  /*10ee0*/  FMUL.FTZ R8, R8, 0.5 ;  /* 0x3f00000008087820 */ /* 0x000fc60000410000 */
[----:B------:R-:W-:-:S04]  /*10ef0*/  FFMA R9, -R12, R12, R9 ;  /* 0x0000000c0c097223 */ /* 0x000fc80000000109 */
[----:B------:R-:W-:-:S07]  /*10f00*/  FFMA R12, R9, R8, R12 ;  /* 0x00000008090c7223 */ /* 0x000fce000000000c */
.L_x_407:
[----:B------:R-:W-:Y:S05]  /*10f10*/  BSYNC.RECONVERGENT B0 ;  /* 0x0000000000007941 */ /* 0x000fea0003800200 */
.L_x_405:
        /* <DEDUP_REMOVED lines=9> */
.L_x_409:
[----:B------:R-:W0:Y:S02]  /*10fb0*/  MUFU.RCP R9, R12 ;  /* 0x0000000c00097308 */ /* 0x000e240000001000 */
[----:B0-----:R-:W-:-:S04]  /*10fc0*/  FFMA R8, R9, R12, -1 ;  /* 0xbf80000009087423 */ /* 0x001fc8000000000c */
[----:B------:R-:W-:-:S04]  /*10fd0*/  FADD.FTZ R8, -R8, -RZ ;  /* 0x800000ff08087221 */ /* 0x000fc80000010100 */
[----:B------:R-:W-:-:S07]  /*10fe0*/  FFMA R14, R9, R8, R9 ;  /* 0x00000008090e7223 */ /* 0x000fce0000000009 */
.L_x_410:
[----:B------:R-:W-:Y:S05]  /*10ff0*/  BSYNC.RECONVERGENT B2 ;  /* 0x0000000000027941 */ /* 0x000fea0003800200 */
.L_x_408:
        /* <DEDUP_REMOVED lines=34> */
.L_x_404:
[----:B------:R-:W-:Y:S05]  /*11220*/  BSYNC.RECONVERGENT B1 ;  /* 0x0000000000017941 */ /* 0x000fea0003800200 */
.L_x_403:
        /* <DEDUP_REMOVED lines=31> */
.L_x_414:
[----:B-1----:R-:W-:Y:S01]  /*11420*/  FMUL.FTZ R12, R9, R8 ;  /* 0x00000008090c7220 */ /* 0x002fe20000410000 */
[----:B------:R-:W-:-:S03]  /*11430*/  FMUL.FTZ R8, R8, 0.5 ;  /* 0x3f00000008087820 */ /* 0x000fc60000410000 */
[----:B------:R-:W-:-:S04]  /*11440*/  FFMA R9, -R12, R12, R9 ;  /* 0x0000000c0c097223 */ /* 0x000fc80000000109 */
[----:B------:R-:W-:-:S07]  /*11450*/  FFMA R12, R9, R8, R12 ;  /* 0x00000008090c7223 */ /* 0x000fce000000000c */
.L_x_415:
[----:B------:R-:W-:Y:S05]  /*11460*/  BSYNC.RECONVERGENT B0 ;  /* 0x0000000000007941 */ /* 0x000fea0003800200 */
.L_x_413:
        /* <DEDUP_REMOVED lines=9> */
.L_x_417:
[----:B------:R-:W0:Y:S02]  /*11500*/  MUFU.RCP R9, R12 ;  /* 0x0000000c00097308 */ /* 0x000e240000001000 */
[----:B0-----:R-:W-:-:S04]  /*11510*/  FFMA R8, R9, R12, -1 ;  /* 0xbf80000009087423 */ /* 0x001fc8000000000c */
[----:B------:R-:W-:-:S04]  /*11520*/  FADD.FTZ R8, -R8, -RZ ;  /* 0x800000ff08087221 */ /* 0x000fc80000010100 */
[----:B------:R-:W-:-:S07]  /*11530*/  FFMA R14, R9, R8, R9 ;  /* 0x00000008090e7223 */ /* 0x000fce0000000009 */
.L_x_418:
[----:B------:R-:W-:Y:S05]  /*11540*/  BSYNC.RECONVERGENT B2 ;  /* 0x0000000000027941 */ /* 0x000fea0003800200 */
.L_x_416:
        /* <DEDUP_REMOVED lines=34> */
.L_x_412:
[----:B------:R-:W-:Y:S05]  /*11770*/  BSYNC.RECONVERGENT B1 ;  /* 0x0000000000017941 */ /* 0x000fea0003800200 */
.L_x_411:
        /* <DEDUP_REMOVED lines=31> */
.L_x_422:
[----:B-1----:R-:W-:Y:S01]  /*11970*/  FMUL.FTZ R12, R9, R8 ;  /* 0x00000008090c7220 */ /* 0x002fe20000410000 */
[----:B------:R-:W-:-:S03]  /*11980*/  FMUL.FTZ R8, R8, 0.5 ;  /* 0x3f00000008087820 */ /* 0x000fc60000410000 */
[----:B------:R-:W-:-:S04]  /*11990*/  FFMA R9, -R12, R12, R9 ;  /* 0x0000000c0c097223 */ /* 0x000fc80000000109 */
[----:B------:R-:W-:-:S07]  /*119a0*/  FFMA R12, R9, R8, R12 ;  /* 0x00000008090c7223 */ /* 0x000fce000000000c */
.L_x_423:
[----:B------:R-:W-:Y:S05]  /*119b0*/  BSYNC.RECONVERGENT B0 ;  /* 0x0000000000007941 */ /* 0x000fea0003800200 */
.L_x_421:
        /* <DEDUP_REMOVED lines=9> */
.L_x_425:
[----:B------:R-:W0:Y:S02]  /*11a50*/  MUFU.RCP R9, R12 ;  /* 0x0000000c00097308 */ /* 0x000e240000001000 */
[----:B0-----:R-:W-:-:S04]  /*11a60*/  FFMA R8, R9, R12, -1 ;  /* 0xbf80000009087423 */ /* 0x001fc8000000000c */
[----:B------:R-:W-:-:S04]  /*11a70*/  FADD.FTZ R8, -R8, -RZ ;  /* 0x800000ff08087221 */ /* 0x000fc80000010100 */
[----:B------:R-:W-:-:S07]  /*11a80*/  FFMA R14, R9, R8, R9 ;  /* 0x00000008090e7223 */ /* 0x000fce0000000009 */
.L_x_426:
[----:B------:R-:W-:Y:S05]  /*11a90*/  BSYNC.RECONVERGENT B2 ;  /* 0x0000000000027941 */ /* 0x000fea0003800200 */
.L_x_424:
        /* <DEDUP_REMOVED lines=34> */
.L_x_420:
[----:B------:R-:W-:Y:S05]  /*11cc0*/  BSYNC.RECONVERGENT B1 ;  /* 0x0000000000017941 */ /* 0x000fea0003800200 */
.L_x_419:
        /* <DEDUP_REMOVED lines=31> */
.L_x_430:
[----:B-1----:R-:W-:Y:S01]  /*11ec0*/  FMUL.FTZ R12, R9, R8 ;  /* 0x00000008090c7220 */ /* 0x002fe20000410000 */
[----:B------:R-:W-:-:S03]  /*11ed0*/  FMUL.FTZ R8, R8, 0.5 ;  /* 0x3f00000008087820 */ /* 0x000fc60000410000 */
[----:B------:R-:W-:-:S04]  /*11ee0*/  FFMA R9, -R12, R12, R9 ;  /* 0x0000000c0c097223 */ /* 0x000fc80000000109 */
[----:B------:R-:W-:-:S07]  /*11ef0*/  FFMA R12, R9, R8, R12 ;  /* 0x00000008090c7223 */ /* 0x000fce000000000c */
.L_x_431:
[----:B------:R-:W-:Y:S05]  /*11f00*/  BSYNC.RECONVERGENT B0 ;  /* 0x0000000000007941 */ /* 0x000fea0003800200 */
.L_x_429:
        /* <DEDUP_REMOVED lines=9> */
.L_x_433:
[----:B------:R-:W0:Y:S02]  /*11fa0*/  MUFU.RCP R9, R12 ;  /* 0x0000000c00097308 */ /* 0x000e240000001000 */
[----:B0-----:R-:W-:-:S04]  /*11fb0*/  FFMA R8, R9, R12, -1 ;  /* 0xbf80000009087423 */ /* 0x001fc8000000000c */
[----:B------:R-:W-:-:S04]  /*11fc0*/  FADD.FTZ R8, -R8, -RZ ;  /* 0x800000ff08087221 */ /* 0x000fc80000010100 */
[----:B------:R-:W-:-:S07]  /*11fd0*/  FFMA R14, R9, R8, R9 ;  /* 0x00000008090e7223 */ /* 0x000fce0000000009 */
.L_x_434:
[----:B------:R-:W-:Y:S05]  /*11fe0*/  BSYNC.RECONVERGENT B2 ;  /* 0x0000000000027941 */ /* 0x000fea0003800200 */
.L_x_432:
        /* <DEDUP_REMOVED lines=34> */
.L_x_428:
[----:B------:R-:W-:Y:S05]  /*12210*/  BSYNC.RECONVERGENT B1 ;  /* 0x0000000000017941 */ /* 0x000fea0003800200 */
.L_x_427:
        /* <DEDUP_REMOVED lines=31> */
.L_x_438:
[----:B-1----:R-:W-:Y:S01]  /*12410*/  FMUL.FTZ R12, R9, R8 ;  /* 0x00000008090c7220 */ /* 0x002fe20000410000 */
[----:B------:R-:W-:-:S03]  /*12420*/  FMUL.FTZ R8, R8, 0.5 ;  /* 0x3f00000008087820 */ /* 0x000fc60000410000 */
[----:B------:R-:W-:-:S04]  /*12430*/  FFMA R9, -R12, R12, R9 ;  /* 0x0000000c0c097223 */ /* 0x000fc80000000109 */
[----:B------:R-:W-:-:S07]  /*12440*/  FFMA R12, R9, R8, R12 ;  /* 0x00000008090c7223 */ /* 0x000fce000000000c */
.L_x_439:
[----:B------:R-:W-:Y:S05]  /*12450*/  BSYNC.RECONVERGENT B0 ;  /* 0x0000000000007941 */ /* 0x000fea0003800200 */
.L_x_437:
        /* <DEDUP_REMOVED lines=9> */
.L_x_441:
[----:B------:R-:W0:Y:S02]  /*124f0*/  MUFU.RCP R9, R12 ;  /* 0x0000000c00097308 */ /* 0x000e240000001000 */
[----:B0-----:R-:W-:-:S04]  /*12500*/  FFMA R8, R9, R12, -1 ;  /* 0xbf80000009087423 */ /* 0x001fc8000000000c */
[----:B------:R-:W-:-:S04]  /*12510*/  FADD.FTZ R8, -R8, -RZ ;  /* 0x800000ff08087221 */ /* 0x000fc80000010100 */
[----:B------:R-:W-:-:S07]  /*12520*/  FFMA R14, R9, R8, R9 ;  /* 0x00000008090e7223 */ /* 0x000fce0000000009 */
.L_x_442:
[----:B------:R-:W-:Y:S05]  /*12530*/  BSYNC.RECONVERGENT B2 ;  /* 0x0000000000027941 */ /* 0x000fea0003800200 */
.L_x_440:
        /* <DEDUP_REMOVED lines=34> */
.L_x_436:
[----:B------:R-:W-:Y:S05]  /*12760*/  BSYNC.RECONVERGENT B1 ;  /* 0x0000000000017941 */ /* 0x000fea0003800200 */
.L_x_435:
        /* <DEDUP_REMOVED lines=31> */
.L_x_446:
[----:B-1----:R-:W-:Y:S01]  /*12960*/  FMUL.FTZ R12, R9, R8 ;  /* 0x00000008090c7220 */ /* 0x002fe20000410000 */
[----:B------:R-:W-:-:S03]  /*12970*/  FMUL.FTZ R8, R8, 0.5 ;  /* 0x3f00000008087820 */ /* 0x000fc60000410000 */
[----:B------:R-:W-:-:S04]  /*12980*/  FFMA R9, -R12, R12, R9 ;  /* 0x0000000c0c097223 */ /* 0x000fc80000000109 */
[----:B------:R-:W-:-:S07]  /*12990*/  FFMA R12, R9, R8, R12 ;  /* 0x00000008090c7223 */ /* 0x000fce000000000c */
.L_x_447:
[----:B------:R-:W-:Y:S05]  /*129a0*/  BSYNC.RECONVERGENT B0 ;  /* 0x0000000000007941 */ /* 0x000fea0003800200 */
.L_x_445:
        /* <DEDUP_REMOVED lines=9> */
.L_x_449:
[----:B------:R-:W0:Y:S02]  /*12a40*/  MUFU.RCP R9, R12 ;  /* 0x0000000c00097308 */ /* 0x000e240000001000 */
[----:B0-----:R-:W-:-:S04]  /*12a50*/  FFMA R8, R9, R12, -1 ;  /* 0xbf80000009087423 */ /* 0x001fc8000000000c */
[----:B------:R-:W-:-:S04]  /*12a60*/  FADD.FTZ R8, -R8, -RZ ;  /* 0x800000ff08087221 */ /* 0x000fc80000010100 */
[----:B------:R-:W-:-:S07]  /*12a70*/  FFMA R14, R9, R8, R9 ;  /* 0x00000008090e7223 */ /* 0x000fce0000000009 */
.L_x_450:
[----:B------:R-:W-:Y:S05]  /*12a80*/  BSYNC.RECONVERGENT B2 ;  /* 0x0000000000027941 */ /* 0x000fea0003800200 */
.L_x_448:
        /* <DEDUP_REMOVED lines=34> */
.L_x_444:
[----:B------:R-:W-:Y:S05]  /*12cb0*/  BSYNC.RECONVERGENT B1 ;  /* 0x0000000000017941 */ /* 0x000fea0003800200 */
.L_x_443:
        /* <DEDUP_REMOVED lines=31> */
.L_x_454:
[----:B-1----:R-:W-:Y:S01]  /*12eb0*/  FMUL.FTZ R12, R9, R8 ;  /* 0x00000008090c7220 */ /* 0x002fe20000410000 */
[----:B------:R-:W-:-:S03]  /*12ec0*/  FMUL.FTZ R8, R8, 0.5 ;  /* 0x3f00000008087820 */ /* 0x000fc60000410000 */
[----:B------:R-:W-:-:S04]  /*12ed0*/  FFMA R9, -R12, R12, R9 ;  /* 0x0000000c0c097223 */ /* 0x000fc80000000109 */
[----:B------:R-:W-:-:S07]  /*12ee0*/  FFMA R12, R9, R8, R12 ;  /* 0x00000008090c7223 */ /* 0x000fce000000000c */
.L_x_455:
[----:B------:R-:W-:Y:S05]  /*12ef0*/  BSYNC.RECONVERGENT B0 ;  /* 0x0000000000007941 */ /* 0x000fea0003800200 */
.L_x_453:
        /* <DEDUP_REMOVED lines=9> */
.L_x_457:
[----:B------:R-:W0:Y:S02]  /*12f90*/  MUFU.RCP R9, R12 ;  /* 0x0000000c00097308 */ /* 0x000e240000001000 */
[----:B0-----:R-:W-:-:S04]  /*12fa0*/  FFMA R8, R9, R12, -1 ;  /* 0xbf80000009087423 */ /* 0x001fc8000000000c */
[----:B------:R-:W-:-:S04]  /*12fb0*/  FADD.FTZ R8, -R8, -RZ ;  /* 0x800000ff08087221 */ /* 0x000fc80000010100 */
[----:B------:R-:W-:-:S07]  /*12fc0*/  FFMA R14, R9, R8, R9 ;  /* 0x00000008090e7223 */ /* 0x000fce0000000009 */
.L_x_458:
[----:B------:R-:W-:Y:S05]  /*12fd0*/  BSYNC.RECONVERGENT B2 ;  /* 0x0000000000027941 */ /* 0x000fea0003800200 */
.L_x_456:
        /* <DEDUP_REMOVED lines=34> */
.L_x_452:
[----:B------:R-:W-:Y:S05]  /*13200*/  BSYNC.RECONVERGENT B1 ;  /* 0x0000000000017941 */ /* 0x000fea0003800200 */
.L_x_451:
        /* <DEDUP_REMOVED lines=31> */
.L_x_462:
[----:B-1----:R-:W-:Y:S01]  /*13400*/  FMUL.FTZ R12, R9, R8 ;  /* 0x00000008090c7220 */ /* 0x002fe20000410000 */
[----:B------:R-:W-:-:S03]  /*13410*/  FMUL.FTZ R8, R8, 0.5 ;  /* 0x3f00000008087820 */ /* 0x000fc60000410000 */
[----:B------:R-:W-:-:S04]  /*13420*/  FFMA R9, -R12, R12, R9 ;  /* 0x0000000c0c097223 */ /* 0x000fc80000000109 */
[----:B------:R-:W-:-:S07]  /*13430*/  FFMA R12, R9, R8, R12 ;  /* 0x00000008090c7223 */ /* 0x000fce000000000c */
.L_x_463:
[----:B------:R-:W-:Y:S05]  /*13440*/  BSYNC.RECONVERGENT B0 ;  /* 0x0000000000007941 */ /* 0x000fea0003800200 */
.L_x_461:
        /* <DEDUP_REMOVED lines=9> */
.L_x_465:
[----:B------:R-:W0:Y:S02]  /*134e0*/  MUFU.RCP R9, R12 ;  /* 0x0000000c00097308 */ /* 0x000e240000001000 */
[----:B0-----:R-:W-:-:S04]  /*134f0*/  FFMA R8, R9, R12, -1 ;  /* 0xbf80000009087423 */ /* 0x001fc8000000000c */
[----:B------:R-:W-:-:S04]  /*13500*/  FADD.FTZ R8, -R8, -RZ ;  /* 0x800000ff08087221 */ /* 0x000fc80000010100 */
[----:B------:R-:W-:-:S07]  /*13510*/  FFMA R14, R9, R8, R9 ;  /* 0x00000008090e7223 */ /* 0x000fce0000000009 */
.L_x_466:
[----:B------:R-:W-:Y:S05]  /*13520*/  BSYNC.RECONVERGENT B2 ;  /* 0x0000000000027941 */ /* 0x000fea0003800200 */
.L_x_464:
        /* <DEDUP_REMOVED lines=34> */
.L_x_460:
[----:B------:R-:W-:Y:S05]  /*13750*/  BSYNC.RECONVERGENT B1 ;  /* 0x0000000000017941 */ /* 0x000fea0003800200 */
.L_x_459:
        /* <DEDUP_REMOVED lines=31> */
.L_x_470:
[----:B-1----:R-:W-:Y:S01]  /*13950*/  FMUL.FTZ R12, R9, R8 ;  /* 0x00000008090c7220 */ /* 0x002fe20000410000 */
[----:B------:R-:W-:-:S03]  /*13960*/  FMUL.FTZ R8, R8, 0.5 ;  /* 0x3f00000008087820 */ /* 0x000fc60000410000 */
[----:B------:R-:W-:-:S04]  /*13970*/  FFMA R9, -R12, R12, R9 ;  /* 0x0000000c0c097223 */ /* 0x000fc80000000109 */
[----:B------:R-:W-:-:S07]  /*13980*/  FFMA R12, R9, R8, R12 ;  /* 0x00000008090c7223 */ /* 0x000fce000000000c */
.L_x_471:
[----:B------:R-:W-:Y:S05]  /*13990*/  BSYNC.RECONVERGENT B0 ;  /* 0x0000000000007941 */ /* 0x000fea0003800200 */
.L_x_469:
        /* <DEDUP_REMOVED lines=9> */
.L_x_473:
[----:B------:R-:W0:Y:S02]  /*13a30*/  MUFU.RCP R9, R12 ;  /* 0x0000000c00097308 */ /* 0x000e240000001000 */
[----:B0-----:R-:W-:-:S04]  /*13a40*/  FFMA R8, R9, R12, -1 ;  /* 0xbf80000009087423 */ /* 0x001fc8000000000c */
[----:B------:R-:W-:-:S04]  /*13a50*/  FADD.FTZ R8, -R8, -RZ ;  /* 0x800000ff08087221 */ /* 0x000fc80000010100 */
[----:B------:R-:W-:-:S07]  /*13a60*/  FFMA R14, R9, R8, R9 ;  /* 0x00000008090e7223 */ /* 0x000fce0000000009 */
.L_x_474:
[----:B------:R-:W-:Y:S05]  /*13a70*/  BSYNC.RECONVERGENT B2 ;  /* 0x0000000000027941 */ /* 0x000fea0003800200 */
.L_x_472:
        /* <DEDUP_REMOVED lines=34> */
.L_x_468:
[----:B------:R-:W-:Y:S05]  /*13ca0*/  BSYNC.RECONVERGENT B1 ;  /* 0x0000000000017941 */ /* 0x000fea0003800200 */
.L_x_467:
        /* <DEDUP_REMOVED lines=31> */
.L_x_478:
[----:B-1----:R-:W-:Y:S01]  /*13ea0*/  FMUL.FTZ R12, R9, R8 ;  /* 0x00000008090c7220 */ /* 0x002fe20000410000 */
[----:B------:R-:W-:-:S03]  /*13eb0*/  FMUL.FTZ R8, R8, 0.5 ;  /* 0x3f00000008087820 */ /* 0x000fc60000410000 */
[----:B------:R-:W-:-:S04]  /*13ec0*/  FFMA R9, -R12, R12, R9 ;  /* 0x0000000c0c097223 */ /* 0x000fc80000000109 */
[----:B------:R-:W-:-:S07]  /*13ed0*/  FFMA R12, R9, R8, R12 ;  /* 0x00000008090c7223 */ /* 0x000fce000000000c */
.L_x_479:
[----:B------:R-:W-:Y:S05]  /*13ee0*/  BSYNC.RECONVERGENT B0 ;  /* 0x0000000000007941 */ /* 0x000fea0003800200 */
.L_x_477:
        /* <DEDUP_REMOVED lines=9> */
.L_x_481:
[----:B------:R-:W0:Y:S02]  /*13f80*/  MUFU.RCP R9, R12 ;  /* 0x0000000c00097308 */ /* 0x000e240000001000 */
[----:B0-----:R-:W-:-:S04]  /*13f90*/  FFMA R8, R9, R12, -1 ;  /* 0xbf80000009087423 */ /* 0x001fc8000000000c */
[----:B------:R-:W-:-:S04]  /*13fa0*/  FADD.FTZ R8, -R8, -RZ ;  /* 0x800000ff08087221 */ /* 0x000fc80000010100 */
[----:B------:R-:W-:-:S07]  /*13fb0*/  FFMA R14, R9, R8, R9 ;  /* 0x00000008090e7223 */ /* 0x000fce0000000009 */
.L_x_482:
[----:B------:R-:W-:Y:S05]  /*13fc0*/  BSYNC.RECONVERGENT B2 ;  /* 0x0000000000027941 */ /* 0x000fea0003800200 */
.L_x_480:
        /* <DEDUP_REMOVED lines=34> */
.L_x_476:
[----:B------:R-:W-:Y:S05]  /*141f0*/  BSYNC.RECONVERGENT B1 ;  /* 0x0000000000017941 */ /* 0x000fea0003800200 */
.L_x_475:
        /* <DEDUP_REMOVED lines=31> */
.L_x_486:
[----:B-1----:R-:W-:Y:S01]  /*143f0*/  FMUL.FTZ R12, R9, R8 ;  /* 0x00000008090c7220 */ /* 0x002fe20000410000 */
[----:B------:R-:W-:-:S03]  /*14400*/  FMUL.FTZ R8, R8, 0.5 ;  /* 0x3f00000008087820 */ /* 0x000fc60000410000 */
[----:B------:R-:W-:-:S04]  /*14410*/  FFMA R9, -R12, R12, R9 ;  /* 0x0000000c0c097223 */ /* 0x000fc80000000109 */
[----:B------:R-:W-:-:S07]  /*14420*/  FFMA R12, R9, R8, R12 ;  /* 0x00000008090c7223 */ /* 0x000fce000000000c */
.L_x_487:
[----:B------:R-:W-:Y:S05]  /*14430*/  BSYNC.RECONVERGENT B0 ;  /* 0x0000000000007941 */ /* 0x000fea0003800200 */
.L_x_485:
        /* <DEDUP_REMOVED lines=9> */
.L_x_489:
[----:B------:R-:W0:Y:S02]  /*144d0*/  MUFU.RCP R9, R12 ;  /* 0x0000000c00097308 */ /* 0x000e240000001000 */
[----:B0-----:R-:W-:-:S04]  /*144e0*/  FFMA R8, R9, R12, -1 ;  /* 0xbf80000009087423 */ /* 0x001fc8000000000c */
[----:B------:R-:W-:-:S04]  /*144f0*/  FADD.FTZ R8, -R8, -RZ ;  /* 0x800000ff08087221 */ /* 0x000fc80000010100 */
[----:B------:R-:W-:-:S07]  /*14500*/  FFMA R14, R9, R8, R9 ;  /* 0x00000008090e7223 */ /* 0x000fce0000000009 */
.L_x_490:
[----:B------:R-:W-:Y:S05]  /*14510*/  BSYNC.RECONVERGENT B2 ;  /* 0x0000000000027941 */ /* 0x000fea0003800200 */
.L_x_488:
        /* <DEDUP_REMOVED lines=34> */
.L_x_484:
[----:B------:R-:W-:Y:S05]  /*14740*/  BSYNC.RECONVERGENT B1 ;  /* 0x0000000000017941 */ /* 0x000fea0003800200 */
.L_x_483:
        /* <DEDUP_REMOVED lines=31> */
.L_x_494:
[----:B-1----:R-:W-:Y:S01]  /*14940*/  FMUL.FTZ R12, R9, R8 ;  /* 0x00000008090c7220 */ /* 0x002fe20000410000 */
[----:B------:R-:W-:-:S03]  /*14950*/  FMUL.FTZ R8, R8, 0.5 ;  /* 0x3f00000008087820 */ /* 0x000fc60000410000 */
[----:B------:R-:W-:-:S04]  /*14960*/  FFMA R9, -R12, R12, R9 ;  /* 0x0000000c0c097223 */ /* 0x000fc80000000109 */
[----:B------:R-:W-:-:S07]  /*14970*/  FFMA R12, R9, R8, R12 ;  /* 0x00000008090c7223 */ /* 0x000fce000000000c */
.L_x_495:
[----:B------:R-:W-:Y:S05]  /*14980*/  BSYNC.RECONVERGENT B0 ;  /* 0x0000000000007941 */ /* 0x000fea0003800200 */
.L_x_493:
        /* <DEDUP_REMOVED lines=9> */
.L_x_497:
[----:B------:R-:W0:Y:S02]  /*14a20*/  MUFU.RCP R9, R12 ;  /* 0x0000000c00097308 */ /* 0x000e240000001000 */
[----:B0-----:R-:W-:-:S04]  /*14a30*/  FFMA R8, R9, R12, -1 ;  /* 0xbf80000009087423 */ /* 0x001fc8000000000c */
[----:B------:R-:W-:-:S04]  /*14a40*/  FADD.FTZ R8, -R8, -RZ ;  /* 0x800000ff08087221 */ /* 0x000fc80000010100 */
[----:B------:R-:W-:-:S07]  /*14a50*/  FFMA R14, R9, R8, R9 ;  /* 0x00000008090e7223 */ /* 0x000fce0000000009 */
.L_x_498:
[----:B------:R-:W-:Y:S05]  /*14a60*/  BSYNC.RECONVERGENT B2 ;  /* 0x0000000000027941 */ /* 0x000fea0003800200 */
.L_x_496:
        /* <DEDUP_REMOVED lines=34> */
.L_x_492:
[----:B------:R-:W-:Y:S05]  /*14c90*/  BSYNC.RECONVERGENT B1 ;  /* 0x0000000000017941 */ /* 0x000fea0003800200 */
.L_x_491:
        /* <DEDUP_REMOVED lines=31> */
.L_x_502:
[----:B-1----:R-:W-:Y:S01]  /*14e90*/  FMUL.FTZ R12, R9, R8 ;  /* 0x00000008090c7220 */ /* 0x002fe20000410000 */
[----:B------:R-:W-:-:S03]  /*14ea0*/  FMUL.FTZ R8, R8, 0.5 ;  /* 0x3f00000008087820 */ /* 0x000fc60000410000 */
[----:B------:R-:W-:-:S04]  /*14eb0*/  FFMA R9, -R12, R12, R9 ;  /* 0x0000000c0c097223 */ /* 0x000fc80000000109 */
[----:B------:R-:W-:-:S07]  /*14ec0*/  FFMA R12, R9, R8, R12 ;  /* 0x00000008090c7223 */ /* 0x000fce000000000c */
.L_x_503:
[----:B------:R-:W-:Y:S05]  /*14ed0*/  BSYNC.RECONVERGENT B0 ;  /* 0x0000000000007941 */ /* 0x000fea0003800200 */
.L_x_501:
        /* <DEDUP_REMOVED lines=9> */
.L_x_505:
[----:B------:R-:W0:Y:S02]  /*14f70*/  MUFU.RCP R9, R12 ;  /* 0x0000000c00097308 */ /* 0x000e240000001000 */
[----:B0-----:R-:W-:-:S04]  /*14f80*/  FFMA R8, R9, R12, -1 ;  /* 0xbf80000009087423 */ /* 0x001fc8000000000c */
[----:B------:R-:W-:-:S04]  /*14f90*/  FADD.FTZ R8, -R8, -RZ ;  /* 0x800000ff08087221 */ /* 0x000fc80000010100 */
[----:B------:R-:W-:-:S07]  /*14fa0*/  FFMA R14, R9, R8, R9 ;  /* 0x00000008090e7223 */ /* 0x000fce0000000009 */
.L_x_506:
[----:B------:R-:W-:Y:S05]  /*14fb0*/  BSYNC.RECONVERGENT B2 ;  /* 0x0000000000027941 */ /* 0x000fea0003800200 */
.L_x_504:
        /* <DEDUP_REMOVED lines=34> */
.L_x_500:
[----:B------:R-:W-:Y:S05]  /*151e0*/  BSYNC.RECONVERGENT B1 ;  /* 0x0000000000017941 */ /* 0x000fea0003800200 */
.L_x_499:
        /* <DEDUP_REMOVED lines=31> */
.L_x_510:
[----:B-1----:R-:W-:Y:S01]  /*153e0*/  FMUL.FTZ R12, R9, R8 ;  /* 0x00000008090c7220 */ /* 0x002fe20000410000 */
[----:B------:R-:W-:-:S03]  /*153f0*/  FMUL.FTZ R8, R8, 0.5 ;  /* 0x3f00000008087820 */ /* 0x000fc60000410000 */
[----:B------:R-:W-:-:S04]  /*15400*/  FFMA R9, -R12, R12, R9 ;  /* 0x0000000c0c097223 */ /* 0x000fc80000000109 */
[----:B------:R-:W-:-:S07]  /*15410*/  FFMA R12, R9, R8, R12 ;  /* 0x00000008090c7223 */ /* 0x000fce000000000c */
.L_x_511:
[----:B------:R-:W-:Y:S05]  /*15420*/  BSYNC.RECONVERGENT B0 ;  /* 0x0000000000007941 */ /* 0x000fea0003800200 */
.L_x_509:
        /* <DEDUP_REMOVED lines=9> */
.L_x_513:
[----:B------:R-:W0:Y:S02]  /*154c0*/  MUFU.RCP R9, R12 ;  /* 0x0000000c00097308 */ /* 0x000e240000001000 */
[----:B0-----:R-:W-:-:S04]  /*154d0*/  FFMA R8, R9, R12, -1 ;  /* 0xbf80000009087423 */ /* 0x001fc8000000000c */
[----:B------:R-:W-:-:S04]  /*154e0*/  FADD.FTZ R8, -R8, -RZ ;  /* 0x800000ff08087221 */ /* 0x000fc80000010100 */
[----:B------:R-:W-:-:S07]  /*154f0*/  FFMA R14, R9, R8, R9 ;  /* 0x00000008090e7223 */ /* 0x000fce0000000009 */
.L_x_514:
[----:B------:R-:W-:Y:S05]  /*15500*/  BSYNC.RECONVERGENT B2 ;  /* 0x0000000000027941 */ /* 0x000fea0003800200 */
.L_x_512:
        /* <DEDUP_REMOVED lines=34> */
.L_x_508:
[----:B------:R-:W-:Y:S05]  /*15730*/  BSYNC.RECONVERGENT B1 ;  /* 0x0000000000017941 */ /* 0x000fea0003800200 */
.L_x_507:
[----:B------:R-:W-:-:S04]  /*15740*/  IADD3 R20, P0, PT, R20, 0x400, RZ ;  /* 0x0000040014147810 */ /* 0x000fc80007f1e0ff */
[----:B------:R-:W-:Y:S01]  /*15750*/  IADD3.X R21, PT, PT, RZ, R21, RZ, P0, !PT ;  /* 0x00000015ff157210 */ /* 0x000fe200007fe4ff */
[----:B------:R-:W-:Y:S08]  /*15760*/  BRA.U !UP0, `(.L_x_515) ;  /* 0xfffffea908d07547 */ /* 0x000ff0000b83ffff */
.L_x_2:
[----:B------:R-:W0:Y:S02]  /*15770*/  LDCU UR5, c[0x0][0x388] ;  /* 0x00007100ff0577ac */ /* 0x000e240008000800 */
[----:B0-----:R-:W-:-:S13]  /*15780*/  ISETP.GE.AND P0, PT, R18, UR5, PT ;  /* 0x0000000512007c0c */ /* 0x001fda000bf06270 */
[----:B------:R-:W-:Y:S05]  /*15790*/  @P0 EXIT ;  /* 0x000000000000094d */ /* 0x000fea0003800000 */
[----:B------:R-:W0:Y:S01]  /*157a0*/  LDC.64 R6, c[0x0][0x398] ;  /* 0x0000e600ff067b82 */ /* 0x000e220000000a00 */
[----:B------:R-:W-:-:S05]  /*157b0*/  LEA R9, R18, R18, 0x1 ;  /* 0x0000001212097211 */ /* 0x000fca00078e08ff */
[----:B0-----:R-:W-:-:S05]  /*157c0*/  IMAD.WIDE R6, R9, 0x4, R6 ;  /* 0x0000000409067825 */ /* 0x001fca00078e0206 */
[----:B------:R-:W-:Y:S04]  /*157d0*/  STG.E desc[UR8][R6.64], R5 ;  /* 0x0000000506007986 */ /* 0x000fe8000c101908 */
[----:B------:R-:W-:Y:S04]  /*157e0*/  STG.E desc[UR8][R6.64+0x4], R4 ;  /* 0x0000040406007986 */ /* 0x000fe8000c101908 */
[----:B------:R-:W-:Y:S01]  /*157f0*/  STG.E desc[UR8][R6.64+0x8], R3 ;  /* 0x0000080306007986 */ /* 0x000fe2000c101908 */
[----:B------:R-:W-:Y:S05]  /*15800*/  EXIT ;  /* 0x000000000000794d */ /* 0x000fea0003800000 */
        .weak           $__internal_0_$__cuda_sm20_rcp_rn_f32_slowpath
        .type           $__internal_0_$__cuda_sm20_rcp_rn_f32_slowpath,@function
        .size           $__internal_0_$__cuda_sm20_rcp_rn_f32_slowpath,($__internal_1_$__cuda_sm20_sqrt_rn_f32_slowpath - $__internal_0_$__cuda_sm20_rcp_rn_f32_slowpath)
$__internal_0_$__cuda_sm20_rcp_rn_f32_slowpath:
[----:B------:R-:W-:Y:S01]  /*15810*/  SHF.L.U32 R9, R12, 0x1, RZ ;  /* 0x000000010c097819 */ /* 0x000fe200000006ff */
[----:B------:R-:W-:Y:S03]  /*15820*/  BSSY.RECONVERGENT B0, `(.L_x_516) ;  /* 0x0000030000007945 */ /* 0x000fe60003800200 */
[----:B------:R-:W-:-:S04]  /*15830*/  SHF.R.U32.HI R9, RZ, 0x18, R9 ;  /* 0x00000018ff097819 */ /* 0x000fc80000011609 */
[----:B------:R-:W-:-:S13]  /*15840*/  ISETP.NE.U32.AND P0, PT, R9, RZ, PT ;  /* 0x000000ff0900720c */ /* 0x000fda0003f05070 */
[----:B------:R-:W-:Y:S05]  /*15850*/  @P0 BRA `(.L_x_517) ;  /* 0x0000000000280947 */ /* 0x000fea0003800000 */
[----:B------:R-:W-:-:S04]  /*15860*/  SHF.L.U32 R8, R12, 0x1, RZ ;  /* 0x000000010c087819 */ /* 0x000fc800000006ff */
[----:B------:R-:W-:-:S13]  /*15870*/  ISETP.NE.AND P0, PT, R8, RZ, PT ;  /* 0x000000ff0800720c */ /* 0x000fda0003f05270 */
[----:B------:R-:W-:Y:S01]  /*15880*/  @P0 FFMA R9, R12, 1.84467440737095516160e+19, RZ ;  /* 0x5f8000000c090823 */ /* 0x000fe200000000ff */
[----:B------:R-:W-:Y:S08]  /*15890*/  @!P0 MUFU.RCP R13, R12 ;  /* 0x0000000c000d8308 */ /* 0x000ff00000001000 */
[----:B------:R-:W0:Y:S02]  /*158a0*/  @P0 MUFU.RCP R8, R9 ;  /* 0x0000000900080308 */ /* 0x000e240000001000 */
[----:B0-----:R-:W-:-:S04]  /*158b0*/  @P0 FFMA R19, R9, R8, -1 ;  /* 0xbf80000009130423 */ /* 0x001fc80000000008 */
[----:B------:R-:W-:-:S04]  /*158c0*/  @P0 FADD.FTZ R19, -R19, -RZ ;  /* 0x800000ff13130221 */ /* 0x000fc80000010100 */
[----:B------:R-:W-:-:S04]  /*158d0*/  @P0 FFMA R19, R8, R19, R8 ;  /* 0x0000001308130223 */ /* 0x000fc80000000008 */
[----:B------:R-:W-:Y:S01]  /*158e0*/  @P0 FFMA R13, R19, 1.84467440737095516160e+19, RZ ;  /* 0x5f800000130d0823 */ /* 0x000fe200000000ff */
[----:B------:R-:W-:Y:S06]  /*158f0*/  BRA `(.L_x_518) ;  /* 0x0000000000887947 */ /* 0x000fec0003800000 */
.L_x_517:
[----:B------:R-:W-:-:S04]  /*15900*/  IADD3 R8, PT, PT, R9, -0xfd, RZ ;  /* 0xffffff0309087810 */ /* 0x000fc80007ffe0ff */
[----:B------:R-:W-:-:S13]  /*15910*/  ISETP.GT.U32.AND P0, PT, R8, 0x1, PT ;  /* 0x000000010800780c */ /* 0x000fda0003f04070 */
[----:B------:R-:W-:Y:S05]  /*15920*/  @P0 BRA `(.L_x_519) ;  /* 0x0000000000780947 */ /* 0x000fea0003800000 */
[----:B------:R-:W-:Y:S01]  /*15930*/  LOP3.LUT R22, R12, 0x7fffff, RZ, 0xc0, !PT ;  /* 0x007fffff0c167812 */ /* 0x000fe200078ec0ff */
[----:B------:R-:W-:-:S03]  /*15940*/  HFMA2 R13, -RZ, RZ, 0, 1.78813934326171875e-07 ;  /* 0x00000003ff0d7431 */ /* 0x000fc600000001ff */
[----:B------:R-:W-:-:S04]  /*15950*/  LOP3.LUT R22, R22, 0x3f800000, RZ, 0xfc, !PT ;  /* 0x3f80000016167812 */ /* 0x000fc800078efcff */
[----:B------:R-:W0:Y:S01]  /*15960*/  MUFU.RCP R19, R22 ;  /* 0x0000001600137308 */ /* 0x000e220000001000 */
[----:B------:R-:W-:Y:S01]  /*15970*/  SHF.L.U32 R13, R13, R8, RZ ;  /* 0x000000080d0d7219 */ /* 0x000fe200000006ff */
[----:B0-----:R-:W-:-:S04]  /*15980*/  FFMA R14, R22, R19, -1 ;  /* 0xbf800000160e7423 */ /* 0x001fc80000000013 */
[----:B------:R-:W-:-:S04]  /*15990*/  FADD.FTZ R14, -R14, -RZ ;  /* 0x800000ff0e0e7221 */ /* 0x000fc80000010100 */
[CCC-:B------:R-:W-:Y:S01]  /*159a0*/  FFMA.RM R23, R19.reuse, R14.reuse, R19.reuse ;  /* 0x0000000e13177223 */ /* 0x1c0fe20000004013 */
[----:B------:R-:W-:-:S04]  /*159b0*/  FFMA.RP R14, R19, R14, R19 ;  /* 0x0000000e130e7223 */ /* 0x000fc80000008013 */
[C---:B------:R-:W-:Y:S02]  /*159c0*/  LOP3.LUT R19, R23.reuse, 0x7fffff, RZ, 0xc0, !PT ;  /* 0x007fffff17137812 */ /* 0x040fe400078ec0ff */
[----:B------:R-:W-:Y:S02]  /*159d0*/  FSETP.NEU.FTZ.AND P0, PT, R23, R14, PT ;  /* 0x0000000e1700720b */ /* 0x000fe40003f1d000 */
[----:B------:R-:W-:Y:S02]  /*159e0*/  LOP3.LUT R19, R19, 0x800000, RZ, 0xfc, !PT ;  /* 0x0080000013137812 */ /* 0x000fe400078efcff */
[----:B------:R-:W-:Y:S02]  /*159f0*/  SEL R14, RZ, 0xffffffff, !P0 ;  /* 0xffffffffff0e7807 */ /* 0x000fe40004000000 */
[----:B------:R-:W-:Y:S02]  /*15a00*/  LOP3.LUT R13, R13, R19, RZ, 0xc0, !PT ;  /* 0x000000130d0d7212 */ /* 0x000fe400078ec0ff */
[----:B------:R-:W-:-:S02]  /*15a10*/  IADD3 R14, PT, PT, -R14, RZ, RZ ;  /* 0x000000ff0e0e7210 */ /* 0x000fc40007ffe1ff */
[-C--:B------:R-:W-:Y:S02]  /*15a20*/  SHF.R.U32.HI R13, RZ, R8.reuse, R13 ;  /* 0x00000008ff0d7219 */ /* 0x080fe4000001160d */
[----:B------:R-:W-:Y:S02]  /*15a30*/  LOP3.LUT P1, RZ, R14, R8, R19, 0xf8, !PT ;  /* 0x000000080eff7212 */ /* 0x000fe4000782f813 */
[C---:B------:R-:W-:Y:S02]  /*15a40*/  LOP3.LUT P0, RZ, R13.reuse, 0x1, RZ, 0xc0, !PT ;  /* 0x000000010dff7812 */ /* 0x040fe4000780c0ff */
[----:B------:R-:W-:-:S04]  /*15a50*/  LOP3.LUT P2, RZ, R13, 0x2, RZ, 0xc0, !PT ;  /* 0x000000020dff7812 */ /* 0x000fc8000784c0ff */
[----:B------:R-:W-:Y:S02]  /*15a60*/  PLOP3.LUT P0, PT, P0, P1, P2, 0xe0, 0x0 ;  /* 0x000000000000781c */ /* 0x000fe40000703c20 */
[----:B------:R-:W-:Y:S02]  /*15a70*/  LOP3.LUT P1, RZ, R12, 0x7fffff, RZ, 0xc0, !PT ;  /* 0x007fffff0cff7812 */ /* 0x000fe4000782c0ff */
[----:B------:R-:W-:-:S04]  /*15a80*/  SEL R8, RZ, 0x1, !P0 ;  /* 0x00000001ff087807 */ /* 0x000fc80004000000 */
[----:B------:R-:W-:-:S04]  /*15a90*/  IADD3 R8, PT, PT, -R8, RZ, RZ ;  /* 0x000000ff08087210 */ /* 0x000fc80007ffe1ff */
[----:B------:R-:W-:Y:S02]  /*15aa0*/  ISETP.GE.AND P0, PT, R8, RZ, PT ;  /* 0x000000ff0800720c */ /* 0x000fe40003f06270 */
[----:B------:R-:W-:-:S04]  /*15ab0*/  IADD3 R8, PT, PT, R9, -0xfc, RZ ;  /* 0xffffff0409087810 */ /* 0x000fc80007ffe0ff */
[----:B------:R-:W-:-:S07]  /*15ac0*/  SHF.R.U32.HI R13, RZ, R8, R19 ;  /* 0x00000008ff0d7219 */ /* 0x000fce0000011613 */
[----:B------:R-:W-:-:S04]  /*15ad0*/  @!P0 IADD3 R13, PT, PT, R13, 0x1, RZ ;  /* 0x000000010d0d8810 */ /* 0x000fc80007ffe0ff */
[----:B------:R-:W-:-:S04]  /*15ae0*/  @!P1 SHF.L.U32 R13, R13, 0x1, RZ ;  /* 0x000000010d0d9819 */ /* 0x000fc800000006ff */
[----:B------:R-:W-:Y:S01]  /*15af0*/  LOP3.LUT R13, R13, 0x80000000, R12, 0xf8, !PT ;  /* 0x800000000d0d7812 */ /* 0x000fe200078ef80c */
[----:B------:R-:W-:Y:S06]  /*15b00*/  BRA `(.L_x_518) ;  /* 0x0000000000047947 */ /* 0x000fec0003800000 */
.L_x_519:
[----:B------:R0:W1:Y:S02]  /*15b10*/  MUFU.RCP R13, R12 ;  /* 0x0000000c000d7308 */ /* 0x0000640000001000 */
.L_x_518:
[----:B------:R-:W-:Y:S05]  /*15b20*/  BSYNC.RECONVERGENT B0 ;  /* 0x0000000000007941 */ /* 0x000fea0003800200 */
.L_x_516:
[----:B------:R-:W-:Y:S01]  /*15b30*/  HFMA2 R9, -RZ, RZ, 0, 0 ;  /* 0x00000000ff097431 */ /* 0x000fe200000001ff */
[----:B------:R-:W-:-:S04]  /*15b40*/  MOV R8, R10 ;  /* 0x0000000a00087202 */ /* 0x000fc80000000f00 */
[----:B01----:R-:W-:Y:S05]  /*15b50*/  RET.REL.NODEC R8 `(nacl_kernel_gpu) ;  /* 0xfffffea408287950 */ /* 0x003fea0003c3ffff */
        .weak           $__internal_1_$__cuda_sm20_sqrt_rn_f32_slowpath
        .type           $__internal_1_$__cuda_sm20_sqrt_rn_f32_slowpath,@function
        .size           $__internal_1_$__cuda_sm20_sqrt_rn_f32_slowpath,(.L_x_523 - $__internal_1_$__cuda_sm20_sqrt_rn_f32_slowpath)
$__internal_1_$__cuda_sm20_sqrt_rn_f32_slowpath:
[----:B------:R-:W-:-:S13]  /*15b60*/  LOP3.LUT P0, RZ, R9, 0x7fffffff, RZ, 0xc0, !PT ;  /* 0x7fffffff09ff7812 */ /* 0x000fda000780c0ff */
[----:B------:R-:W-:Y:S01]  /*15b70*/  @!P0 MOV R19, R9 ;  /* 0x0000000900138202 */ /* 0x000fe20000000f00 */
[----:B------:R-:W-:Y:S06]  /*15b80*/  @!P0 BRA `(.L_x_520) ;  /* 0x0000000000408947 */ /* 0x000fec0003800000 */
[----:B------:R-:W-:-:S13]  /*15b90*/  FSETP.GEU.FTZ.AND P0, PT, R9, RZ, PT ;  /* 0x000000ff0900720b */ /* 0x000fda0003f1e000 */
[----:B------:R-:W-:Y:S01]  /*15ba0*/  @!P0 MOV R19, 0x7fffffff ;  /* 0x7fffffff00138802 */ /* 0x000fe20000000f00 */
[----:B------:R-:W-:Y:S06]  /*15bb0*/  @!P0 BRA `(.L_x_520) ;  /* 0x0000000000348947 */ /* 0x000fec0003800000 */
[----:B------:R-:W-:-:S13]  /*15bc0*/  FSETP.GTU.FTZ.AND P0, PT, |R9|, +INF , PT ;  /* 0x7f8000000900780b */ /* 0x000fda0003f1c200 */
[----:B------:R-:W-:Y:S01]  /*15bd0*/  @P0 FADD.FTZ R19, R9, 1 ;  /* 0x3f80000009130421 */ /* 0x000fe20000010000 */
[----:B------:R-:W-:Y:S06]  /*15be0*/  @P0 BRA `(.L_x_520) ;  /* 0x0000000000280947 */ /* 0x000fec0003800000 */
[----:B------:R-:W-:-:S13]  /*15bf0*/  FSETP.NEU.FTZ.AND P0, PT, |R9|, +INF , PT ;  /* 0x7f8000000900780b */ /* 0x000fda0003f1d200 */
[----:B------:R-:W-:-:S04]  /*15c00*/  @P0 FFMA R14, R9, 1.84467440737095516160e+19, RZ ;  /* 0x5f800000090e0823 */ /* 0x000fc800000000ff */
[----:B------:R-:W0:Y:S02]  /*15c10*/  @P0 MUFU.RSQ R19, R14 ;  /* 0x0000000e00130308 */ /* 0x000e240000001400 */
[----:B0-----:R-:W-:Y:S01]  /*15c20*/  @P0 FMUL.FTZ R13, R14, R19 ;  /* 0x000000130e0d0220 */ /* 0x001fe20000410000 */
[----:B------:R-:W-:Y:S01]  /*15c30*/  @P0 FMUL.FTZ R10, R19, 0.5 ;  /* 0x3f000000130a0820 */ /* 0x000fe20000410000 */
[----:B------:R-:W-:Y:S02]  /*15c40*/  @!P0 MOV R19, R9 ;  /* 0x0000000900138202 */ /* 0x000fe40000000f00 */
[----:B------:R-:W-:-:S04]  /*15c50*/  @P0 FADD.FTZ R12, -R13, -RZ ;  /* 0x800000ff0d0c0221 */ /* 0x000fc80000010100 */
[----:B------:R-:W-:-:S04]  /*15c60*/  @P0 FFMA R12, R13, R12, R14 ;  /* 0x0000000c0d0c0223 */ /* 0x000fc8000000000e */
[----:B------:R-:W-:-:S04]  /*15c70*/  @P0 FFMA R10, R12, R10, R13 ;  /* 0x0000000a0c0a0223 */ /* 0x000fc8000000000d */
[----:B------:R-:W-:-:S07]  /*15c80*/  @P0 FMUL.FTZ R19, R10, 2.3283064365386962891e-10 ;  /* 0x2f8000000a130820 */ /* 0x000fce0000410000 */
.L_x_520:
[----:B------:R-:W-:-:S04]  /*15c90*/  HFMA2 R9, -RZ, RZ, 0, 0 ;  /* 0x00000000ff097431 */ /* 0x000fc800000001ff */
[----:B------:R-:W-:Y:S05]  /*15ca0*/  RET.REL.NODEC R8 `(nacl_kernel_gpu) ;  /* 0xfffffea008d47950 */ /* 0x000fea0003c3ffff */
.L_x_521:
[----:B------:R-:W-:-:S00]  /*15cb0*/  BRA `(.L_x_521) ;  /* 0xfffffffc00fc7947 */ /* 0x000fc0000383ffff */
[----:B------:R-:W-:-:S00]  /*15cc0*/  NOP ;  /* 0x0000000000007918 */ /* 0x000fc00000000000 */
        /* <DEDUP_REMOVED lines=11> */
.L_x_523:


//--------------------- .nv.shared.nacl_kernel_gpu --------------------------
	.section	.nv.shared.nacl_kernel_gpu,"aw",@nobits
	.sectionflags	@""
	.align	4
.nv.shared.nacl_kernel_gpu:
	.zero		2048


//--------------------- .nv.shared.reserved.0     --------------------------
	.section	.nv.shared.reserved.0,"aw",@nobits
	.weak		__nv_reservedSMEM_offset_0_alias
	.size		__nv_reservedSMEM_offset_0_alias, 0, 64
	.other		__nv_reservedSMEM_offset_0_alias,@"STO_CUDA_RESERVED_SHARED STV_DEFAULT"
__nv_reservedSMEM_offset_0_alias:
	.zero		0
	.zero		64


//--------------------- .nv.constant0.nacl_kernel_gpu --------------------------
	.section	.nv.constant0.nacl_kernel_gpu,"a",@progbits
	.sectionflags	@""
	.align	4
.nv.constant0.nacl_kernel_gpu:
	.zero		928


//--------------------- SYMBOLS --------------------------

	.type		.nv.reservedSmem.offset0,@object
	.size		.nv.reservedSmem.offset0,0x4
	.type		.nv.reservedSmem.cap,@object
	.size		.nv.reservedSmem.cap,0x4
